//
// Generated by NVIDIA NVVM Compiler
//
// Compiler Build ID: CL-36424714
// Cuda compilation tools, release 13.0, V13.0.88
// Based on NVVM 20.0.0
//

.version 9.0
.target sm_100
.address_size 64

	// .globl	_Z12backtrackingPiS_S_iS_

.visible .entry _Z12backtrackingPiS_S_iS_(
	.param .u64 .ptr .align 1 _Z12backtrackingPiS_S_iS__param_0,
	.param .u64 .ptr .align 1 _Z12backtrackingPiS_S_iS__param_1,
	.param .u64 .ptr .align 1 _Z12backtrackingPiS_S_iS__param_2,
	.param .u32 _Z12backtrackingPiS_S_iS__param_3,
	.param .u64 .ptr .align 1 _Z12backtrackingPiS_S_iS__param_4
)
{
	.reg .pred 	%p<125>;
	.reg .b16 	%rs<8>;
	.reg .b32 	%r<330>;
	.reg .b64 	%rd<67>;

	ld.param.u64 	%rd20, [_Z12backtrackingPiS_S_iS__param_0];
	ld.param.u64 	%rd17, [_Z12backtrackingPiS_S_iS__param_1];
	ld.param.u64 	%rd18, [_Z12backtrackingPiS_S_iS__param_2];
	ld.param.u32 	%r125, [_Z12backtrackingPiS_S_iS__param_3];
	ld.param.u64 	%rd19, [_Z12backtrackingPiS_S_iS__param_4];
	cvta.to.global.u64 	%rd1, %rd20;
	mov.u32 	%r126, %ctaid.x;
	mov.u32 	%r1, %ntid.x;
	mov.u32 	%r127, %tid.x;
	mad.lo.s32 	%r276, %r126, %r1, %r127;
	setp.ge.u32 	%p4, %r276, %r125;
	@%p4 bra 	$L__BB0_112;
	mov.u32 	%r128, %nctaid.x;
	mul.lo.s32 	%r3, %r1, %r128;
	shl.b32 	%r275, %r276, 8;
	shl.b32 	%r5, %r3, 8;
	cvta.to.global.u64 	%rd2, %rd18;
	cvta.to.global.u64 	%rd3, %rd17;
$L__BB0_2:
	mul.wide.u32 	%rd21, %r276, 4;
	add.s64 	%rd4, %rd2, %rd21;
	ld.global.u32 	%r327, [%rd4];
	setp.lt.s32 	%p5, %r327, 1;
	mov.b32 	%r326, 0;
	@%p5 bra 	$L__BB0_108;
	shl.b32 	%r9, %r276, 8;
	mov.b32 	%r326, 0;
$L__BB0_4:
	add.s32 	%r132, %r9, %r326;
	mul.wide.u32 	%rd22, %r132, 4;
	add.s64 	%rd23, %rd3, %rd22;
	ld.global.u32 	%r11, [%rd23];
	add.s32 	%r133, %r9, %r11;
	mul.wide.u32 	%rd24, %r133, 4;
	add.s64 	%rd5, %rd1, %rd24;
	ld.global.u32 	%r12, [%rd5];
	add.s32 	%r13, %r12, 1;
	st.global.u32 	[%rd5], %r13;
	shr.s32 	%r134, %r11, 31;
	shr.u32 	%r135, %r134, 28;
	add.s32 	%r136, %r11, %r135;
	and.b32  	%r15, %r136, -16;
	sub.s32 	%r14, %r11, %r15;
	add.s32 	%r137, %r15, %r9;
	setp.eq.s32 	%p6, %r11, %r15;
	mul.wide.u32 	%rd25, %r137, 4;
	add.s64 	%rd6, %rd1, %rd25;
	mov.b32 	%r279, 1;
	@%p6 bra 	$L__BB0_6;
	ld.global.u32 	%r138, [%rd6];
	setp.ne.s32 	%p7, %r138, %r13;
	selp.u32 	%r279, 1, 0, %p7;
$L__BB0_6:
	add.s32 	%r139, %r15, 1;
	setp.eq.s32 	%p8, %r139, %r11;
	@%p8 bra 	$L__BB0_8;
	ld.global.u32 	%r140, [%rd6+4];
	setp.eq.s32 	%p9, %r140, %r13;
	selp.b32 	%r279, 0, %r279, %p9;
$L__BB0_8:
	add.s32 	%r141, %r15, 2;
	setp.eq.s32 	%p10, %r141, %r11;
	@%p10 bra 	$L__BB0_10;
	ld.global.u32 	%r142, [%rd6+8];
	setp.eq.s32 	%p11, %r142, %r13;
	selp.b32 	%r279, 0, %r279, %p11;
$L__BB0_10:
	add.s32 	%r143, %r15, 3;
	setp.eq.s32 	%p12, %r143, %r11;
	@%p12 bra 	$L__BB0_12;
	ld.global.u32 	%r144, [%rd6+12];
	setp.eq.s32 	%p13, %r144, %r13;
	selp.b32 	%r279, 0, %r279, %p13;
$L__BB0_12:
	add.s32 	%r145, %r15, 4;
	setp.eq.s32 	%p14, %r145, %r11;
	@%p14 bra 	$L__BB0_14;
	ld.global.u32 	%r146, [%rd6+16];
	setp.eq.s32 	%p15, %r146, %r13;
	selp.b32 	%r279, 0, %r279, %p15;
$L__BB0_14:
	add.s32 	%r147, %r15, 5;
	setp.eq.s32 	%p16, %r147, %r11;
	@%p16 bra 	$L__BB0_16;
	ld.global.u32 	%r148, [%rd6+20];
	setp.eq.s32 	%p17, %r148, %r13;
	selp.b32 	%r279, 0, %r279, %p17;
$L__BB0_16:
	add.s32 	%r149, %r15, 6;
	setp.eq.s32 	%p18, %r149, %r11;
	@%p18 bra 	$L__BB0_18;
	ld.global.u32 	%r150, [%rd6+24];
	setp.eq.s32 	%p19, %r150, %r13;
	selp.b32 	%r279, 0, %r279, %p19;
$L__BB0_18:
	add.s32 	%r151, %r15, 7;
	setp.eq.s32 	%p20, %r151, %r11;
	@%p20 bra 	$L__BB0_20;
	ld.global.u32 	%r152, [%rd6+28];
	setp.eq.s32 	%p21, %r152, %r13;
	selp.b32 	%r279, 0, %r279, %p21;
$L__BB0_20:
	add.s32 	%r153, %r15, 8;
	setp.eq.s32 	%p22, %r153, %r11;
	@%p22 bra 	$L__BB0_22;
	ld.global.u32 	%r154, [%rd6+32];
	setp.eq.s32 	%p23, %r154, %r13;
	selp.b32 	%r279, 0, %r279, %p23;
$L__BB0_22:
	add.s32 	%r155, %r15, 9;
	setp.eq.s32 	%p24, %r155, %r11;
	@%p24 bra 	$L__BB0_24;
	ld.global.u32 	%r156, [%rd6+36];
	setp.eq.s32 	%p25, %r156, %r13;
	selp.b32 	%r279, 0, %r279, %p25;
$L__BB0_24:
	add.s32 	%r157, %r15, 10;
	setp.eq.s32 	%p26, %r157, %r11;
	@%p26 bra 	$L__BB0_26;
	ld.global.u32 	%r158, [%rd6+40];
	setp.eq.s32 	%p27, %r158, %r13;
	selp.b32 	%r279, 0, %r279, %p27;
$L__BB0_26:
	add.s32 	%r159, %r15, 11;
	setp.eq.s32 	%p28, %r159, %r11;
	@%p28 bra 	$L__BB0_28;
	ld.global.u32 	%r160, [%rd6+44];
	setp.eq.s32 	%p29, %r160, %r13;
	selp.b32 	%r279, 0, %r279, %p29;
$L__BB0_28:
	add.s32 	%r161, %r15, 12;
	setp.eq.s32 	%p30, %r161, %r11;
	@%p30 bra 	$L__BB0_30;
	ld.global.u32 	%r162, [%rd6+48];
	setp.eq.s32 	%p31, %r162, %r13;
	selp.b32 	%r279, 0, %r279, %p31;
$L__BB0_30:
	add.s32 	%r163, %r15, 13;
	setp.eq.s32 	%p32, %r163, %r11;
	@%p32 bra 	$L__BB0_32;
	ld.global.u32 	%r164, [%rd6+52];
	setp.eq.s32 	%p33, %r164, %r13;
	selp.b32 	%r279, 0, %r279, %p33;
$L__BB0_32:
	add.s32 	%r165, %r15, 14;
	setp.eq.s32 	%p34, %r165, %r11;
	@%p34 bra 	$L__BB0_34;
	ld.global.u32 	%r166, [%rd6+56];
	setp.eq.s32 	%p35, %r166, %r13;
	selp.b32 	%r279, 0, %r279, %p35;
$L__BB0_34:
	add.s32 	%r167, %r15, 15;
	setp.eq.s32 	%p36, %r167, %r11;
	@%p36 bra 	$L__BB0_36;
	ld.global.u32 	%r168, [%rd6+60];
	setp.eq.s32 	%p37, %r168, %r13;
	selp.b32 	%r279, 0, %r279, %p37;
$L__BB0_36:
	setp.eq.s32 	%p39, %r279, 0;
	mov.pred 	%p124, 0;
	mov.pred 	%p123, %p124;
	@%p39 bra 	$L__BB0_103;
	add.s32 	%r48, %r14, %r9;
	setp.eq.s32 	%p40, %r14, %r11;
	mov.b32 	%r295, 1;
	@%p40 bra 	$L__BB0_39;
	mul.wide.u32 	%rd26, %r48, 4;
	add.s64 	%rd27, %rd1, %rd26;
	ld.global.u32 	%r170, [%rd27];
	setp.ne.s32 	%p41, %r170, %r13;
	selp.u32 	%r295, 1, 0, %p41;
$L__BB0_39:
	add.s32 	%r171, %r14, 16;
	setp.eq.s32 	%p42, %r171, %r11;
	@%p42 bra 	$L__BB0_41;
	add.s32 	%r172, %r48, 16;
	mul.wide.u32 	%rd28, %r172, 4;
	add.s64 	%rd29, %rd1, %rd28;
	ld.global.u32 	%r173, [%rd29];
	setp.eq.s32 	%p43, %r173, %r13;
	selp.b32 	%r295, 0, %r295, %p43;
$L__BB0_41:
	add.s32 	%r174, %r14, 32;
	setp.eq.s32 	%p44, %r174, %r11;
	@%p44 bra 	$L__BB0_43;
	add.s32 	%r175, %r48, 32;
	mul.wide.u32 	%rd30, %r175, 4;
	add.s64 	%rd31, %rd1, %rd30;
	ld.global.u32 	%r176, [%rd31];
	setp.eq.s32 	%p45, %r176, %r13;
	selp.b32 	%r295, 0, %r295, %p45;
$L__BB0_43:
	add.s32 	%r177, %r14, 48;
	setp.eq.s32 	%p46, %r177, %r11;
	@%p46 bra 	$L__BB0_45;
	add.s32 	%r178, %r48, 48;
	mul.wide.u32 	%rd32, %r178, 4;
	add.s64 	%rd33, %rd1, %rd32;
	ld.global.u32 	%r179, [%rd33];
	setp.eq.s32 	%p47, %r179, %r13;
	selp.b32 	%r295, 0, %r295, %p47;
$L__BB0_45:
	add.s32 	%r180, %r14, 64;
	setp.eq.s32 	%p48, %r180, %r11;
	@%p48 bra 	$L__BB0_47;
	add.s32 	%r181, %r48, 64;
	mul.wide.u32 	%rd34, %r181, 4;
	add.s64 	%rd35, %rd1, %rd34;
	ld.global.u32 	%r182, [%rd35];
	setp.eq.s32 	%p49, %r182, %r13;
	selp.b32 	%r295, 0, %r295, %p49;
$L__BB0_47:
	add.s32 	%r183, %r14, 80;
	setp.eq.s32 	%p50, %r183, %r11;
	@%p50 bra 	$L__BB0_49;
	add.s32 	%r184, %r48, 80;
	mul.wide.u32 	%rd36, %r184, 4;
	add.s64 	%rd37, %rd1, %rd36;
	ld.global.u32 	%r185, [%rd37];
	setp.eq.s32 	%p51, %r185, %r13;
	selp.b32 	%r295, 0, %r295, %p51;
$L__BB0_49:
	add.s32 	%r186, %r14, 96;
	setp.eq.s32 	%p52, %r186, %r11;
	@%p52 bra 	$L__BB0_51;
	add.s32 	%r187, %r48, 96;
	mul.wide.u32 	%rd38, %r187, 4;
	add.s64 	%rd39, %rd1, %rd38;
	ld.global.u32 	%r188, [%rd39];
	setp.eq.s32 	%p53, %r188, %r13;
	selp.b32 	%r295, 0, %r295, %p53;
$L__BB0_51:
	add.s32 	%r189, %r14, 112;
	setp.eq.s32 	%p54, %r189, %r11;
	@%p54 bra 	$L__BB0_53;
	add.s32 	%r190, %r48, 112;
	mul.wide.u32 	%rd40, %r190, 4;
	add.s64 	%rd41, %rd1, %rd40;
	ld.global.u32 	%r191, [%rd41];
	setp.eq.s32 	%p55, %r191, %r13;
	selp.b32 	%r295, 0, %r295, %p55;
$L__BB0_53:
	add.s32 	%r192, %r14, 128;
	setp.eq.s32 	%p56, %r192, %r11;
	@%p56 bra 	$L__BB0_55;
	add.s32 	%r193, %r48, 128;
	mul.wide.u32 	%rd42, %r193, 4;
	add.s64 	%rd43, %rd1, %rd42;
	ld.global.u32 	%r194, [%rd43];
	setp.eq.s32 	%p57, %r194, %r13;
	selp.b32 	%r295, 0, %r295, %p57;
$L__BB0_55:
	add.s32 	%r195, %r14, 144;
	setp.eq.s32 	%p58, %r195, %r11;
	@%p58 bra 	$L__BB0_57;
	add.s32 	%r196, %r48, 144;
	mul.wide.u32 	%rd44, %r196, 4;
	add.s64 	%rd45, %rd1, %rd44;
	ld.global.u32 	%r197, [%rd45];
	setp.eq.s32 	%p59, %r197, %r13;
	selp.b32 	%r295, 0, %r295, %p59;
$L__BB0_57:
	add.s32 	%r198, %r14, 160;
	setp.eq.s32 	%p60, %r198, %r11;
	@%p60 bra 	$L__BB0_59;
	add.s32 	%r199, %r48, 160;
	mul.wide.u32 	%rd46, %r199, 4;
	add.s64 	%rd47, %rd1, %rd46;
	ld.global.u32 	%r200, [%rd47];
	setp.eq.s32 	%p61, %r200, %r13;
	selp.b32 	%r295, 0, %r295, %p61;
$L__BB0_59:
	add.s32 	%r201, %r14, 176;
	setp.eq.s32 	%p62, %r201, %r11;
	@%p62 bra 	$L__BB0_61;
	add.s32 	%r202, %r48, 176;
	mul.wide.u32 	%rd48, %r202, 4;
	add.s64 	%rd49, %rd1, %rd48;
	ld.global.u32 	%r203, [%rd49];
	setp.eq.s32 	%p63, %r203, %r13;
	selp.b32 	%r295, 0, %r295, %p63;
$L__BB0_61:
	add.s32 	%r204, %r14, 192;
	setp.eq.s32 	%p64, %r204, %r11;
	@%p64 bra 	$L__BB0_63;
	add.s32 	%r205, %r48, 192;
	mul.wide.u32 	%rd50, %r205, 4;
	add.s64 	%rd51, %rd1, %rd50;
	ld.global.u32 	%r206, [%rd51];
	setp.eq.s32 	%p65, %r206, %r13;
	selp.b32 	%r295, 0, %r295, %p65;
$L__BB0_63:
	add.s32 	%r207, %r14, 208;
	setp.eq.s32 	%p66, %r207, %r11;
	@%p66 bra 	$L__BB0_65;
	add.s32 	%r208, %r48, 208;
	mul.wide.u32 	%rd52, %r208, 4;
	add.s64 	%rd53, %rd1, %rd52;
	ld.global.u32 	%r209, [%rd53];
	setp.eq.s32 	%p67, %r209, %r13;
	selp.b32 	%r295, 0, %r295, %p67;
$L__BB0_65:
	add.s32 	%r210, %r14, 224;
	setp.eq.s32 	%p68, %r210, %r11;
	@%p68 bra 	$L__BB0_67;
	add.s32 	%r211, %r48, 224;
	mul.wide.u32 	%rd54, %r211, 4;
	add.s64 	%rd55, %rd1, %rd54;
	ld.global.u32 	%r212, [%rd55];
	setp.eq.s32 	%p69, %r212, %r13;
	selp.b32 	%r295, 0, %r295, %p69;
$L__BB0_67:
	add.s32 	%r213, %r14, 240;
	setp.eq.s32 	%p70, %r213, %r11;
	@%p70 bra 	$L__BB0_69;
	add.s32 	%r214, %r48, 240;
	mul.wide.u32 	%rd56, %r214, 4;
	add.s64 	%rd57, %rd1, %rd56;
	ld.global.u32 	%r215, [%rd57];
	setp.eq.s32 	%p71, %r215, %r13;
	selp.b32 	%r295, 0, %r295, %p71;
$L__BB0_69:
	setp.eq.s32 	%p74, %r295, 0;
	mov.pred 	%p123, -1;
	@%p74 bra 	$L__BB0_103;
	shr.u32 	%r218, %r134, 26;
	add.s32 	%r219, %r11, %r218;
	cvt.u16.u32 	%rs1, %r14;
	cvt.s8.s32 	%rs2, %r14;
	shr.u16 	%rs3, %rs2, 13;
	and.b16  	%rs4, %rs3, 3;
	add.s16 	%rs5, %rs1, %rs4;
	cvt.s16.s8 	%rs6, %rs5;
	shr.s16 	%rs7, %rs6, 2;
	and.b32  	%r220, %r219, -64;
	mul.wide.s16 	%r221, %rs7, 4;
	add.s32 	%r81, %r220, %r221;
	add.s32 	%r82, %r81, %r9;
	setp.eq.s32 	%p75, %r81, %r11;
	mul.wide.u32 	%rd58, %r82, 4;
	add.s64 	%rd7, %rd1, %rd58;
	mov.b32 	%r311, 1;
	@%p75 bra 	$L__BB0_72;
	ld.global.u32 	%r222, [%rd7];
	setp.ne.s32 	%p76, %r222, %r13;
	selp.u32 	%r311, 1, 0, %p76;
$L__BB0_72:
	add.s32 	%r223, %r81, 1;
	setp.eq.s32 	%p77, %r223, %r11;
	@%p77 bra 	$L__BB0_74;
	ld.global.u32 	%r224, [%rd7+4];
	setp.eq.s32 	%p78, %r224, %r13;
	selp.b32 	%r311, 0, %r311, %p78;
$L__BB0_74:
	add.s32 	%r225, %r81, 2;
	setp.eq.s32 	%p79, %r225, %r11;
	@%p79 bra 	$L__BB0_76;
	ld.global.u32 	%r226, [%rd7+8];
	setp.eq.s32 	%p80, %r226, %r13;
	selp.b32 	%r311, 0, %r311, %p80;
$L__BB0_76:
	add.s32 	%r227, %r81, 3;
	setp.eq.s32 	%p81, %r227, %r11;
	@%p81 bra 	$L__BB0_78;
	ld.global.u32 	%r228, [%rd7+12];
	setp.eq.s32 	%p82, %r228, %r13;
	selp.b32 	%r311, 0, %r311, %p82;
$L__BB0_78:
	add.s32 	%r229, %r81, 16;
	add.s32 	%r230, %r82, 16;
	setp.eq.s32 	%p83, %r229, %r11;
	mul.wide.u32 	%rd59, %r230, 4;
	add.s64 	%rd8, %rd1, %rd59;
	@%p83 bra 	$L__BB0_80;
	ld.global.u32 	%r231, [%rd8];
	setp.eq.s32 	%p84, %r231, %r13;
	selp.b32 	%r311, 0, %r311, %p84;
$L__BB0_80:
	add.s32 	%r232, %r81, 17;
	setp.eq.s32 	%p85, %r232, %r11;
	@%p85 bra 	$L__BB0_82;
	ld.global.u32 	%r233, [%rd8+4];
	setp.eq.s32 	%p86, %r233, %r13;
	selp.b32 	%r311, 0, %r311, %p86;
$L__BB0_82:
	add.s32 	%r234, %r81, 18;
	setp.eq.s32 	%p87, %r234, %r11;
	@%p87 bra 	$L__BB0_84;
	ld.global.u32 	%r235, [%rd8+8];
	setp.eq.s32 	%p88, %r235, %r13;
	selp.b32 	%r311, 0, %r311, %p88;
$L__BB0_84:
	add.s32 	%r236, %r81, 19;
	setp.eq.s32 	%p89, %r236, %r11;
	@%p89 bra 	$L__BB0_86;
	ld.global.u32 	%r237, [%rd8+12];
	setp.eq.s32 	%p90, %r237, %r13;
	selp.b32 	%r311, 0, %r311, %p90;
$L__BB0_86:
	add.s32 	%r238, %r81, 32;
	add.s32 	%r239, %r82, 32;
	setp.eq.s32 	%p91, %r238, %r11;
	mul.wide.u32 	%rd60, %r239, 4;
	add.s64 	%rd9, %rd1, %rd60;
	@%p91 bra 	$L__BB0_88;
	ld.global.u32 	%r240, [%rd9];
	setp.eq.s32 	%p92, %r240, %r13;
	selp.b32 	%r311, 0, %r311, %p92;
$L__BB0_88:
	add.s32 	%r241, %r81, 33;
	setp.eq.s32 	%p93, %r241, %r11;
	@%p93 bra 	$L__BB0_90;
	ld.global.u32 	%r242, [%rd9+4];
	setp.eq.s32 	%p94, %r242, %r13;
	selp.b32 	%r311, 0, %r311, %p94;
$L__BB0_90:
	add.s32 	%r243, %r81, 34;
	setp.eq.s32 	%p95, %r243, %r11;
	@%p95 bra 	$L__BB0_92;
	ld.global.u32 	%r244, [%rd9+8];
	setp.eq.s32 	%p96, %r244, %r13;
	selp.b32 	%r311, 0, %r311, %p96;
$L__BB0_92:
	add.s32 	%r245, %r81, 35;
	setp.eq.s32 	%p97, %r245, %r11;
	@%p97 bra 	$L__BB0_94;
	ld.global.u32 	%r246, [%rd9+12];
	setp.eq.s32 	%p98, %r246, %r13;
	selp.b32 	%r311, 0, %r311, %p98;
$L__BB0_94:
	add.s32 	%r247, %r81, 48;
	add.s32 	%r248, %r82, 48;
	setp.eq.s32 	%p99, %r247, %r11;
	mul.wide.u32 	%rd61, %r248, 4;
	add.s64 	%rd10, %rd1, %rd61;
	@%p99 bra 	$L__BB0_96;
	ld.global.u32 	%r249, [%rd10];
	setp.eq.s32 	%p100, %r249, %r13;
	selp.b32 	%r311, 0, %r311, %p100;
$L__BB0_96:
	add.s32 	%r250, %r81, 49;
	setp.eq.s32 	%p101, %r250, %r11;
	@%p101 bra 	$L__BB0_98;
	ld.global.u32 	%r251, [%rd10+4];
	setp.eq.s32 	%p102, %r251, %r13;
	selp.b32 	%r311, 0, %r311, %p102;
$L__BB0_98:
	add.s32 	%r252, %r81, 50;
	setp.eq.s32 	%p103, %r252, %r11;
	@%p103 bra 	$L__BB0_100;
	ld.global.u32 	%r253, [%rd10+8];
	setp.eq.s32 	%p104, %r253, %r13;
	selp.b32 	%r311, 0, %r311, %p104;
$L__BB0_100:
	add.s32 	%r254, %r81, 51;
	setp.eq.s32 	%p105, %r254, %r11;
	@%p105 bra 	$L__BB0_102;
	ld.global.u32 	%r255, [%rd10+12];
	setp.eq.s32 	%p106, %r255, %r13;
	selp.b32 	%r311, 0, %r311, %p106;
$L__BB0_102:
	setp.eq.s32 	%p108, %r311, 1;
	setp.gt.s32 	%p109, %r12, 15;
	and.pred  	%p110, %p108, %p109;
	setp.eq.s32 	%p111, %r311, 0;
	or.pred  	%p1, %p111, %p110;
	mov.pred 	%p123, %p124;
	mov.pred 	%p124, %p1;
$L__BB0_103:
	setp.eq.s32 	%p112, %r279, 0;
	or.pred  	%p113, %p112, %p123;
	or.pred  	%p114, %p113, %p124;
	not.pred 	%p115, %p114;
	@%p115 bra 	$L__BB0_106;
	setp.lt.s32 	%p116, %r12, 15;
	@%p116 bra 	$L__BB0_107;
	mov.b32 	%r257, 0;
	st.global.u32 	[%rd5], %r257;
	add.s32 	%r326, %r326, -1;
	bra.uni 	$L__BB0_107;
$L__BB0_106:
	add.s32 	%r326, %r326, 1;
$L__BB0_107:
	ld.global.u32 	%r327, [%rd4];
	setp.lt.s32 	%p117, %r326, %r327;
	setp.gt.s32 	%p118, %r326, -1;
	and.pred  	%p119, %p118, %p117;
	@%p119 bra 	$L__BB0_4;
$L__BB0_108:
	setp.ne.s32 	%p120, %r326, %r327;
	@%p120 bra 	$L__BB0_111;
	mul.wide.u32 	%rd62, %r275, 4;
	add.s64 	%rd63, %rd1, %rd62;
	add.s64 	%rd66, %rd63, 32;
	cvta.to.global.u64 	%rd64, %rd19;
	add.s64 	%rd65, %rd64, 32;
	mov.b32 	%r329, 0;
$L__BB0_110:
	ld.global.u32 	%r259, [%rd66+-32];
	st.global.u32 	[%rd65+-32], %r259;
	ld.global.u32 	%r260, [%rd66+-28];
	st.global.u32 	[%rd65+-28], %r260;
	ld.global.u32 	%r261, [%rd66+-24];
	st.global.u32 	[%rd65+-24], %r261;
	ld.global.u32 	%r262, [%rd66+-20];
	st.global.u32 	[%rd65+-20], %r262;
	ld.global.u32 	%r263, [%rd66+-16];
	st.global.u32 	[%rd65+-16], %r263;
	ld.global.u32 	%r264, [%rd66+-12];
	st.global.u32 	[%rd65+-12], %r264;
	ld.global.u32 	%r265, [%rd66+-8];
	st.global.u32 	[%rd65+-8], %r265;
	ld.global.u32 	%r266, [%rd66+-4];
	st.global.u32 	[%rd65+-4], %r266;
	ld.global.u32 	%r267, [%rd66];
	st.global.u32 	[%rd65], %r267;
	ld.global.u32 	%r268, [%rd66+4];
	st.global.u32 	[%rd65+4], %r268;
	ld.global.u32 	%r269, [%rd66+8];
	st.global.u32 	[%rd65+8], %r269;
	ld.global.u32 	%r270, [%rd66+12];
	st.global.u32 	[%rd65+12], %r270;
	ld.global.u32 	%r271, [%rd66+16];
	st.global.u32 	[%rd65+16], %r271;
	ld.global.u32 	%r272, [%rd66+20];
	st.global.u32 	[%rd65+20], %r272;
	ld.global.u32 	%r273, [%rd66+24];
	st.global.u32 	[%rd65+24], %r273;
	ld.global.u32 	%r274, [%rd66+28];
	st.global.u32 	[%rd65+28], %r274;
	add.s32 	%r329, %r329, 16;
	add.s64 	%rd66, %rd66, 64;
	add.s64 	%rd65, %rd65, 64;
	setp.eq.s32 	%p122, %r329, 256;
	@%p122 bra 	$L__BB0_112;
	bra.uni 	$L__BB0_110;
$L__BB0_111:
	add.s32 	%r276, %r276, %r3;
	setp.lt.u32 	%p121, %r276, %r125;
	add.s32 	%r275, %r275, %r5;
	@%p121 bra 	$L__BB0_2;
$L__BB0_112:
	ret;

}
	// .globl	_Z7Kernel1PiS_iS_S_S_
.visible .entry _Z7Kernel1PiS_iS_S_S_(
	.param .u64 .ptr .align 1 _Z7Kernel1PiS_iS_S_S__param_0,
	.param .u64 .ptr .align 1 _Z7Kernel1PiS_iS_S_S__param_1,
	.param .u32 _Z7Kernel1PiS_iS_S_S__param_2,
	.param .u64 .ptr .align 1 _Z7Kernel1PiS_iS_S_S__param_3,
	.param .u64 .ptr .align 1 _Z7Kernel1PiS_iS_S_S__param_4,
	.param .u64 .ptr .align 1 _Z7Kernel1PiS_iS_S_S__param_5
)
{
	.reg .pred 	%p<181>;
	.reg .b32 	%r<234>;
	.reg .b64 	%rd<61>;

	ld.param.u64 	%rd9, [_Z7Kernel1PiS_iS_S_S__param_0];
	ld.param.u64 	%rd10, [_Z7Kernel1PiS_iS_S_S__param_1];
	ld.param.u32 	%r53, [_Z7Kernel1PiS_iS_S_S__param_2];
	ld.param.u64 	%rd11, [_Z7Kernel1PiS_iS_S_S__param_4];
	cvta.to.global.u64 	%rd1, %rd11;
	cvta.to.global.u64 	%rd2, %rd10;
	cvta.to.global.u64 	%rd3, %rd9;
	mov.u32 	%r54, %ctaid.x;
	mov.u32 	%r1, %ntid.x;
	mov.u32 	%r55, %tid.x;
	mad.lo.s32 	%r213, %r54, %r1, %r55;
	setp.ge.u32 	%p1, %r213, %r53;
	@%p1 bra 	$L__BB1_47;
	mov.u32 	%r56, %nctaid.x;
	mul.lo.s32 	%r3, %r1, %r56;
$L__BB1_2:
	shl.b32 	%r5, %r213, 8;
	setp.eq.s32 	%p2, %r5, -256;
	@%p2 bra 	$L__BB1_46;
	add.s32 	%r6, %r5, 256;
	mov.u32 	%r214, %r5;
$L__BB1_4:
	mul.wide.s32 	%rd12, %r214, 4;
	add.s64 	%rd13, %rd3, %rd12;
	ld.global.u32 	%r57, [%rd13];
	setp.ne.s32 	%p3, %r57, 0;
	@%p3 bra 	$L__BB1_45;
	sub.s32 	%r59, %r214, %r5;
	shr.u32 	%r8, %r59, 4;
	and.b32  	%r9, %r214, 15;
	and.b32  	%r60, %r59, -16;
	and.b32  	%r61, %r214, 12;
	and.b32  	%r62, %r59, -64;
	add.s32 	%r63, %r61, %r5;
	add.s32 	%r64, %r63, %r62;
	or.b32  	%r10, %r60, %r9;
	mul.wide.u32 	%rd14, %r64, 4;
	add.s64 	%rd4, %rd3, %rd14;
	mov.b32 	%r215, 1;
$L__BB1_6:
	sub.s32 	%r65, %r214, %r5;
	and.b32  	%r66, %r65, -16;
	add.s32 	%r67, %r66, %r5;
	mul.wide.u32 	%rd15, %r67, 4;
	add.s64 	%rd16, %rd3, %rd15;
	ld.global.u32 	%r68, [%rd16];
	setp.eq.s32 	%p5, %r68, %r215;
	ld.global.u32 	%r70, [%rd16+4];
	setp.eq.s32 	%p6, %r70, %r215;
	ld.global.u32 	%r72, [%rd16+8];
	setp.eq.s32 	%p7, %r72, %r215;
	ld.global.u32 	%r74, [%rd16+12];
	setp.eq.s32 	%p8, %r74, %r215;
	ld.global.u32 	%r76, [%rd16+16];
	setp.eq.s32 	%p9, %r76, %r215;
	ld.global.u32 	%r78, [%rd16+20];
	setp.eq.s32 	%p10, %r78, %r215;
	ld.global.u32 	%r80, [%rd16+24];
	setp.eq.s32 	%p11, %r80, %r215;
	ld.global.u32 	%r82, [%rd16+28];
	setp.eq.s32 	%p12, %r82, %r215;
	ld.global.u32 	%r84, [%rd16+32];
	setp.eq.s32 	%p13, %r84, %r215;
	ld.global.u32 	%r86, [%rd16+36];
	setp.eq.s32 	%p14, %r86, %r215;
	ld.global.u32 	%r88, [%rd16+40];
	setp.eq.s32 	%p15, %r88, %r215;
	ld.global.u32 	%r90, [%rd16+44];
	setp.eq.s32 	%p16, %r90, %r215;
	ld.global.u32 	%r92, [%rd16+48];
	setp.eq.s32 	%p17, %r92, %r215;
	ld.global.u32 	%r94, [%rd16+52];
	setp.eq.s32 	%p18, %r94, %r215;
	ld.global.u32 	%r96, [%rd16+56];
	setp.eq.s32 	%p19, %r96, %r215;
	ld.global.u32 	%r98, [%rd16+60];
	setp.eq.s32 	%p20, %r98, %r215;
	or.pred  	%p21, %p20, %p19;
	or.pred  	%p22, %p21, %p18;
	or.pred  	%p23, %p22, %p17;
	or.pred  	%p24, %p23, %p16;
	or.pred  	%p25, %p24, %p15;
	or.pred  	%p26, %p25, %p14;
	or.pred  	%p27, %p26, %p13;
	or.pred  	%p28, %p27, %p12;
	or.pred  	%p29, %p28, %p11;
	or.pred  	%p30, %p29, %p10;
	or.pred  	%p31, %p30, %p9;
	or.pred  	%p32, %p31, %p8;
	or.pred  	%p33, %p32, %p7;
	or.pred  	%p34, %p33, %p6;
	or.pred  	%p35, %p34, %p5;
	@%p35 bra 	$L__BB1_44;
	add.s32 	%r99, %r9, %r5;
	mul.wide.u32 	%rd17, %r99, 4;
	add.s64 	%rd18, %rd3, %rd17;
	ld.global.u32 	%r100, [%rd18];
	setp.eq.s32 	%p36, %r100, %r215;
	ld.global.u32 	%r102, [%rd18+64];
	setp.eq.s32 	%p37, %r102, %r215;
	ld.global.u32 	%r104, [%rd18+128];
	setp.eq.s32 	%p38, %r104, %r215;
	ld.global.u32 	%r106, [%rd18+192];
	setp.eq.s32 	%p39, %r106, %r215;
	ld.global.u32 	%r108, [%rd18+256];
	setp.eq.s32 	%p40, %r108, %r215;
	ld.global.u32 	%r110, [%rd18+320];
	setp.eq.s32 	%p41, %r110, %r215;
	ld.global.u32 	%r112, [%rd18+384];
	setp.eq.s32 	%p42, %r112, %r215;
	ld.global.u32 	%r114, [%rd18+448];
	setp.eq.s32 	%p43, %r114, %r215;
	ld.global.u32 	%r116, [%rd18+512];
	setp.eq.s32 	%p44, %r116, %r215;
	ld.global.u32 	%r118, [%rd18+576];
	setp.eq.s32 	%p45, %r118, %r215;
	ld.global.u32 	%r120, [%rd18+640];
	setp.eq.s32 	%p46, %r120, %r215;
	ld.global.u32 	%r122, [%rd18+704];
	setp.eq.s32 	%p47, %r122, %r215;
	ld.global.u32 	%r124, [%rd18+768];
	setp.eq.s32 	%p48, %r124, %r215;
	ld.global.u32 	%r126, [%rd18+832];
	setp.eq.s32 	%p49, %r126, %r215;
	ld.global.u32 	%r128, [%rd18+896];
	setp.eq.s32 	%p50, %r128, %r215;
	ld.global.u32 	%r130, [%rd18+960];
	setp.eq.s32 	%p51, %r130, %r215;
	or.pred  	%p52, %p51, %p50;
	or.pred  	%p53, %p52, %p49;
	or.pred  	%p54, %p53, %p48;
	or.pred  	%p55, %p54, %p47;
	or.pred  	%p56, %p55, %p46;
	or.pred  	%p57, %p56, %p45;
	or.pred  	%p58, %p57, %p44;
	or.pred  	%p59, %p58, %p43;
	or.pred  	%p60, %p59, %p42;
	or.pred  	%p61, %p60, %p41;
	or.pred  	%p62, %p61, %p40;
	or.pred  	%p63, %p62, %p39;
	or.pred  	%p64, %p63, %p38;
	or.pred  	%p65, %p64, %p37;
	or.pred  	%p66, %p65, %p36;
	@%p66 bra 	$L__BB1_44;
	ld.global.u32 	%r131, [%rd4];
	setp.eq.s32 	%p67, %r131, %r215;
	ld.global.u32 	%r133, [%rd4+4];
	setp.eq.s32 	%p68, %r133, %r215;
	ld.global.u32 	%r135, [%rd4+8];
	setp.eq.s32 	%p69, %r135, %r215;
	ld.global.u32 	%r137, [%rd4+12];
	setp.eq.s32 	%p70, %r137, %r215;
	ld.global.u32 	%r139, [%rd4+64];
	setp.eq.s32 	%p71, %r139, %r215;
	ld.global.u32 	%r141, [%rd4+68];
	setp.eq.s32 	%p72, %r141, %r215;
	ld.global.u32 	%r143, [%rd4+72];
	setp.eq.s32 	%p73, %r143, %r215;
	ld.global.u32 	%r145, [%rd4+76];
	setp.eq.s32 	%p74, %r145, %r215;
	ld.global.u32 	%r147, [%rd4+128];
	setp.eq.s32 	%p75, %r147, %r215;
	ld.global.u32 	%r149, [%rd4+132];
	setp.eq.s32 	%p76, %r149, %r215;
	ld.global.u32 	%r151, [%rd4+136];
	setp.eq.s32 	%p77, %r151, %r215;
	ld.global.u32 	%r153, [%rd4+140];
	setp.eq.s32 	%p78, %r153, %r215;
	ld.global.u32 	%r155, [%rd4+192];
	setp.eq.s32 	%p79, %r155, %r215;
	ld.global.u32 	%r157, [%rd4+196];
	setp.eq.s32 	%p80, %r157, %r215;
	ld.global.u32 	%r159, [%rd4+200];
	setp.eq.s32 	%p81, %r159, %r215;
	ld.global.u32 	%r161, [%rd4+204];
	setp.eq.s32 	%p82, %r161, %r215;
	or.pred  	%p83, %p82, %p81;
	or.pred  	%p84, %p83, %p80;
	or.pred  	%p85, %p84, %p79;
	or.pred  	%p86, %p85, %p78;
	or.pred  	%p87, %p86, %p77;
	or.pred  	%p88, %p87, %p76;
	or.pred  	%p89, %p88, %p75;
	or.pred  	%p90, %p89, %p74;
	or.pred  	%p91, %p90, %p73;
	or.pred  	%p92, %p91, %p72;
	or.pred  	%p93, %p92, %p71;
	or.pred  	%p94, %p93, %p70;
	or.pred  	%p95, %p94, %p69;
	or.pred  	%p96, %p95, %p68;
	or.pred  	%p97, %p96, %p67;
	@%p97 bra 	$L__BB1_44;
	ld.param.u64 	%rd59, [_Z7Kernel1PiS_iS_S_S__param_3];
	cvta.to.global.u64 	%rd19, %rd59;
	atom.global.add.u32 	%r12, [%rd19], 1;
	shl.b32 	%r13, %r12, 8;
	mov.b32 	%r216, 0;
	mov.u32 	%r218, %r216;
$L__BB1_10:
	setp.eq.s32 	%p98, %r9, 0;
	shl.b32 	%r16, %r216, 4;
	add.s32 	%r163, %r16, %r5;
	add.s32 	%r164, %r16, %r13;
	setp.eq.s32 	%p99, %r216, %r8;
	mul.wide.u32 	%rd20, %r163, 4;
	add.s64 	%rd5, %rd3, %rd20;
	ld.global.u32 	%r165, [%rd5];
	mul.wide.s32 	%rd21, %r164, 4;
	add.s64 	%rd6, %rd2, %rd21;
	st.global.u32 	[%rd6], %r165;
	setp.ne.s32 	%p100, %r165, 0;
	and.pred  	%p101, %p99, %p98;
	or.pred  	%p102, %p100, %p101;
	@%p102 bra 	$L__BB1_12;
	add.s32 	%r166, %r13, %r218;
	mul.wide.s32 	%rd22, %r166, 4;
	add.s64 	%rd23, %rd1, %rd22;
	st.global.u32 	[%rd23], %r16;
	add.s32 	%r218, %r218, 1;
$L__BB1_12:
	setp.eq.s32 	%p104, %r9, 1;
	ld.global.u32 	%r167, [%rd5+4];
	st.global.u32 	[%rd6+4], %r167;
	setp.ne.s32 	%p105, %r167, 0;
	and.pred  	%p106, %p99, %p104;
	or.pred  	%p107, %p105, %p106;
	@%p107 bra 	$L__BB1_14;
	add.s32 	%r168, %r16, 1;
	add.s32 	%r169, %r13, %r218;
	mul.wide.s32 	%rd24, %r169, 4;
	add.s64 	%rd25, %rd1, %rd24;
	st.global.u32 	[%rd25], %r168;
	add.s32 	%r218, %r218, 1;
$L__BB1_14:
	setp.eq.s32 	%p109, %r9, 2;
	ld.global.u32 	%r170, [%rd5+8];
	st.global.u32 	[%rd6+8], %r170;
	setp.ne.s32 	%p110, %r170, 0;
	and.pred  	%p111, %p99, %p109;
	or.pred  	%p112, %p110, %p111;
	@%p112 bra 	$L__BB1_16;
	add.s32 	%r171, %r16, 2;
	add.s32 	%r172, %r13, %r218;
	mul.wide.s32 	%rd26, %r172, 4;
	add.s64 	%rd27, %rd1, %rd26;
	st.global.u32 	[%rd27], %r171;
	add.s32 	%r218, %r218, 1;
$L__BB1_16:
	setp.eq.s32 	%p114, %r9, 3;
	ld.global.u32 	%r173, [%rd5+12];
	st.global.u32 	[%rd6+12], %r173;
	setp.ne.s32 	%p115, %r173, 0;
	and.pred  	%p116, %p99, %p114;
	or.pred  	%p117, %p115, %p116;
	@%p117 bra 	$L__BB1_18;
	add.s32 	%r174, %r16, 3;
	add.s32 	%r175, %r13, %r218;
	mul.wide.s32 	%rd28, %r175, 4;
	add.s64 	%rd29, %rd1, %rd28;
	st.global.u32 	[%rd29], %r174;
	add.s32 	%r218, %r218, 1;
$L__BB1_18:
	setp.eq.s32 	%p119, %r9, 4;
	ld.global.u32 	%r176, [%rd5+16];
	st.global.u32 	[%rd6+16], %r176;
	setp.ne.s32 	%p120, %r176, 0;
	and.pred  	%p121, %p99, %p119;
	or.pred  	%p122, %p120, %p121;
	@%p122 bra 	$L__BB1_20;
	add.s32 	%r177, %r16, 4;
	add.s32 	%r178, %r13, %r218;
	mul.wide.s32 	%rd30, %r178, 4;
	add.s64 	%rd31, %rd1, %rd30;
	st.global.u32 	[%rd31], %r177;
	add.s32 	%r218, %r218, 1;
$L__BB1_20:
	setp.eq.s32 	%p124, %r9, 5;
	ld.global.u32 	%r179, [%rd5+20];
	st.global.u32 	[%rd6+20], %r179;
	setp.ne.s32 	%p125, %r179, 0;
	and.pred  	%p126, %p99, %p124;
	or.pred  	%p127, %p125, %p126;
	@%p127 bra 	$L__BB1_22;
	add.s32 	%r180, %r16, 5;
	add.s32 	%r181, %r13, %r218;
	mul.wide.s32 	%rd32, %r181, 4;
	add.s64 	%rd33, %rd1, %rd32;
	st.global.u32 	[%rd33], %r180;
	add.s32 	%r218, %r218, 1;
$L__BB1_22:
	setp.eq.s32 	%p129, %r9, 6;
	ld.global.u32 	%r182, [%rd5+24];
	st.global.u32 	[%rd6+24], %r182;
	setp.ne.s32 	%p130, %r182, 0;
	and.pred  	%p131, %p99, %p129;
	or.pred  	%p132, %p130, %p131;
	@%p132 bra 	$L__BB1_24;
	add.s32 	%r183, %r16, 6;
	add.s32 	%r184, %r13, %r218;
	mul.wide.s32 	%rd34, %r184, 4;
	add.s64 	%rd35, %rd1, %rd34;
	st.global.u32 	[%rd35], %r183;
	add.s32 	%r218, %r218, 1;
$L__BB1_24:
	setp.eq.s32 	%p134, %r9, 7;
	ld.global.u32 	%r185, [%rd5+28];
	st.global.u32 	[%rd6+28], %r185;
	setp.ne.s32 	%p135, %r185, 0;
	and.pred  	%p136, %p99, %p134;
	or.pred  	%p137, %p135, %p136;
	@%p137 bra 	$L__BB1_26;
	add.s32 	%r186, %r16, 7;
	add.s32 	%r187, %r13, %r218;
	mul.wide.s32 	%rd36, %r187, 4;
	add.s64 	%rd37, %rd1, %rd36;
	st.global.u32 	[%rd37], %r186;
	add.s32 	%r218, %r218, 1;
$L__BB1_26:
	setp.eq.s32 	%p139, %r9, 8;
	ld.global.u32 	%r188, [%rd5+32];
	st.global.u32 	[%rd6+32], %r188;
	setp.ne.s32 	%p140, %r188, 0;
	and.pred  	%p141, %p99, %p139;
	or.pred  	%p142, %p140, %p141;
	@%p142 bra 	$L__BB1_28;
	add.s32 	%r189, %r16, 8;
	add.s32 	%r190, %r13, %r218;
	mul.wide.s32 	%rd38, %r190, 4;
	add.s64 	%rd39, %rd1, %rd38;
	st.global.u32 	[%rd39], %r189;
	add.s32 	%r218, %r218, 1;
$L__BB1_28:
	setp.eq.s32 	%p144, %r9, 9;
	ld.global.u32 	%r191, [%rd5+36];
	st.global.u32 	[%rd6+36], %r191;
	setp.ne.s32 	%p145, %r191, 0;
	and.pred  	%p146, %p99, %p144;
	or.pred  	%p147, %p145, %p146;
	@%p147 bra 	$L__BB1_30;
	add.s32 	%r192, %r16, 9;
	add.s32 	%r193, %r13, %r218;
	mul.wide.s32 	%rd40, %r193, 4;
	add.s64 	%rd41, %rd1, %rd40;
	st.global.u32 	[%rd41], %r192;
	add.s32 	%r218, %r218, 1;
$L__BB1_30:
	setp.eq.s32 	%p149, %r9, 10;
	ld.global.u32 	%r194, [%rd5+40];
	st.global.u32 	[%rd6+40], %r194;
	setp.ne.s32 	%p150, %r194, 0;
	and.pred  	%p151, %p99, %p149;
	or.pred  	%p152, %p150, %p151;
	@%p152 bra 	$L__BB1_32;
	add.s32 	%r195, %r16, 10;
	add.s32 	%r196, %r13, %r218;
	mul.wide.s32 	%rd42, %r196, 4;
	add.s64 	%rd43, %rd1, %rd42;
	st.global.u32 	[%rd43], %r195;
	add.s32 	%r218, %r218, 1;
$L__BB1_32:
	setp.eq.s32 	%p154, %r9, 11;
	ld.global.u32 	%r197, [%rd5+44];
	st.global.u32 	[%rd6+44], %r197;
	setp.ne.s32 	%p155, %r197, 0;
	and.pred  	%p156, %p99, %p154;
	or.pred  	%p157, %p155, %p156;
	@%p157 bra 	$L__BB1_34;
	add.s32 	%r198, %r16, 11;
	add.s32 	%r199, %r13, %r218;
	mul.wide.s32 	%rd44, %r199, 4;
	add.s64 	%rd45, %rd1, %rd44;
	st.global.u32 	[%rd45], %r198;
	add.s32 	%r218, %r218, 1;
$L__BB1_34:
	setp.eq.s32 	%p159, %r9, 12;
	ld.global.u32 	%r200, [%rd5+48];
	st.global.u32 	[%rd6+48], %r200;
	setp.ne.s32 	%p160, %r200, 0;
	and.pred  	%p161, %p99, %p159;
	or.pred  	%p162, %p160, %p161;
	@%p162 bra 	$L__BB1_36;
	add.s32 	%r201, %r16, 12;
	add.s32 	%r202, %r13, %r218;
	mul.wide.s32 	%rd46, %r202, 4;
	add.s64 	%rd47, %rd1, %rd46;
	st.global.u32 	[%rd47], %r201;
	add.s32 	%r218, %r218, 1;
$L__BB1_36:
	setp.eq.s32 	%p164, %r9, 13;
	ld.global.u32 	%r203, [%rd5+52];
	st.global.u32 	[%rd6+52], %r203;
	setp.ne.s32 	%p165, %r203, 0;
	and.pred  	%p166, %p99, %p164;
	or.pred  	%p167, %p165, %p166;
	@%p167 bra 	$L__BB1_38;
	add.s32 	%r204, %r16, 13;
	add.s32 	%r205, %r13, %r218;
	mul.wide.s32 	%rd48, %r205, 4;
	add.s64 	%rd49, %rd1, %rd48;
	st.global.u32 	[%rd49], %r204;
	add.s32 	%r218, %r218, 1;
$L__BB1_38:
	setp.eq.s32 	%p169, %r9, 14;
	ld.global.u32 	%r206, [%rd5+56];
	st.global.u32 	[%rd6+56], %r206;
	setp.ne.s32 	%p170, %r206, 0;
	and.pred  	%p171, %p99, %p169;
	or.pred  	%p172, %p170, %p171;
	@%p172 bra 	$L__BB1_40;
	add.s32 	%r207, %r16, 14;
	add.s32 	%r208, %r13, %r218;
	mul.wide.s32 	%rd50, %r208, 4;
	add.s64 	%rd51, %rd1, %rd50;
	st.global.u32 	[%rd51], %r207;
	add.s32 	%r218, %r218, 1;
$L__BB1_40:
	setp.eq.s32 	%p174, %r9, 15;
	ld.global.u32 	%r209, [%rd5+60];
	st.global.u32 	[%rd6+60], %r209;
	setp.ne.s32 	%p175, %r209, 0;
	and.pred  	%p176, %p99, %p174;
	or.pred  	%p177, %p175, %p176;
	@%p177 bra 	$L__BB1_42;
	add.s32 	%r210, %r16, 15;
	add.s32 	%r211, %r13, %r218;
	mul.wide.s32 	%rd52, %r211, 4;
	add.s64 	%rd53, %rd1, %rd52;
	st.global.u32 	[%rd53], %r210;
	add.s32 	%r218, %r218, 1;
$L__BB1_42:
	add.s32 	%r216, %r216, 1;
	setp.ne.s32 	%p178, %r216, 16;
	@%p178 bra 	$L__BB1_10;
	ld.param.u64 	%rd60, [_Z7Kernel1PiS_iS_S_S__param_5];
	add.s32 	%r212, %r10, %r13;
	mul.wide.s32 	%rd54, %r212, 4;
	add.s64 	%rd55, %rd2, %rd54;
	st.global.u32 	[%rd55], %r215;
	cvta.to.global.u64 	%rd56, %rd60;
	mul.wide.s32 	%rd57, %r12, 4;
	add.s64 	%rd58, %rd56, %rd57;
	st.global.u32 	[%rd58], %r218;
$L__BB1_44:
	add.s32 	%r215, %r215, 1;
	setp.eq.s32 	%p179, %r215, 17;
	@%p179 bra 	$L__BB1_46;
	bra.uni 	$L__BB1_6;
$L__BB1_45:
	add.s32 	%r214, %r214, 1;
	setp.lt.u32 	%p4, %r214, %r6;
	@%p4 bra 	$L__BB1_4;
$L__BB1_46:
	add.s32 	%r213, %r213, %r3;
	setp.lt.u32 	%p180, %r213, %r53;
	@%p180 bra 	$L__BB1_2;
$L__BB1_47:
	ret;

}


// ===== COMPILED SASS (sm_100) =====

	.target	sm_100

	.elftype	@"ET_EXEC"


//--------------------- .note.nv.tkinfo           --------------------------
	.section	.note.nv.tkinfo,"",@"SHT_NOTE"
	.sectionflags	@"SHF_NOTE_NV_TKINFO"
	.tkinfo
        /*0018*/ 	.word	0x00000002
        /*0030*/ 	.string	""
        /*0030*/ 	.string	"ptxas"
        /*0030*/ 	.string	"Cuda compilation tools, release 13.0, V13.0.88"
        /*0030*/ 	.string	"Build cuda_13.0.r13.0/compiler.36424714_0"
        /*0030*/ 	.string	"-arch sm_100 -m 64 "



//--------------------- .note.nv.cuinfo           --------------------------
	.section	.note.nv.cuinfo,"",@"SHT_NOTE"
	.sectionflags	@"SHF_NOTE_NV_CUINFO"
        /*0018*/ 	.short	0x0002
        /*001a*/ 	.short	0x0064
        /*001c*/ 	.short	0x0082
	.zero		2


//--------------------- .nv.info                  --------------------------
	.section	.nv.info,"",@"SHT_CUDA_INFO"
	.align	4


	//----- nvinfo : EIATTR_REGCOUNT
	.align		4
        /*0000*/ 	.byte	0x04, 0x2f
        /*0002*/ 	.short	(.L_1 - .L_0)
	.align		4
.L_0:
        /*0004*/ 	.word	index@(_Z12backtrackingPiS_S_iS_)
        /*0008*/ 	.word	0x00000020


	//----- nvinfo : EIATTR_FRAME_SIZE
	.align		4
.L_1:
        /*000c*/ 	.byte	0x04, 0x11
        /*000e*/ 	.short	(.L_3 - .L_2)
	.align		4
.L_2:
        /*0010*/ 	.word	index@(_Z12backtrackingPiS_S_iS_)
        /*0014*/ 	.word	0x00000000


	//----- nvinfo : EIATTR_REGCOUNT
	.align		4
.L_3:
        /*0018*/ 	.byte	0x04, 0x2f
        /*001a*/ 	.short	(.L_5 - .L_4)
	.align		4
.L_4:
        /*001c*/ 	.word	index@(_Z7Kernel1PiS_iS_S_S_)
        /*0020*/ 	.word	0x00000020


	//----- nvinfo : EIATTR_FRAME_SIZE
	.align		4
.L_5:
        /*0024*/ 	.byte	0x04, 0x11
        /*0026*/ 	.short	(.L_7 - .L_6)
	.align		4
.L_6:
        /*0028*/ 	.word	index@(_Z7Kernel1PiS_iS_S_S_)
        /*002c*/ 	.word	0x00000000


	//----- nvinfo : EIATTR_MIN_STACK_SIZE
	.align		4
.L_7:
        /*0030*/ 	.byte	0x04, 0x12
        /*0032*/ 	.short	(.L_9 - .L_8)
	.align		4
.L_8:
        /*0034*/ 	.word	index@(_Z7Kernel1PiS_iS_S_S_)
        /*0038*/ 	.word	0x00000000


	//----- nvinfo : EIATTR_MIN_STACK_SIZE
	.align		4
.L_9:
        /*003c*/ 	.byte	0x04, 0x12
        /*003e*/ 	.short	(.L_11 - .L_10)
	.align		4
.L_10:
        /*0040*/ 	.word	index@(_Z12backtrackingPiS_S_iS_)
        /*0044*/ 	.word	0x00000000
.L_11:


//--------------------- .nv.compat                --------------------------
	.section	.nv.compat,"",@"SHT_CUDA_COMPAT_INFO"
	.align	4
        /*0000*/ 	.byte	0x02, 0x09, 0x00, 0x00, 0x02, 0x02, 0x01, 0x00, 0x02, 0x05, 0x05, 0x00, 0x03, 0x07, 0x01, 0x01
        /*0010*/ 	.byte	0x02, 0x03, 0x00, 0x00, 0x02, 0x06, 0x01, 0x00, 0x04, 0x0b, 0x08, 0x00, 0x09, 0x00, 0x00, 0x00
        /*0020*/ 	.byte	0x00, 0x00, 0x00, 0x00


//--------------------- .nv.info._Z7Kernel1PiS_iS_S_S_ --------------------------
	.section	.nv.info._Z7Kernel1PiS_iS_S_S_,"",@"SHT_CUDA_INFO"
	.sectionflags	@""
	.align	4


	//----- nvinfo : EIATTR_CUDA_API_VERSION
	.align		4
        /*0000*/ 	.byte	0x04, 0x37
        /*0002*/ 	.short	(.L_13 - .L_12)
.L_12:
        /*0004*/ 	.word	0x00000082


	//----- nvinfo : EIATTR_KPARAM_INFO
	.align		4
.L_13:
        /*0008*/ 	.byte	0x04, 0x17
        /*000a*/ 	.short	(.L_15 - .L_14)
.L_14:
        /*000c*/ 	.word	0x00000000
        /*0010*/ 	.short	0x0005
        /*0012*/ 	.short	0x0028
        /*0014*/ 	.byte	0x00, 0xf5, 0x21, 0x00


	//----- nvinfo : EIATTR_KPARAM_INFO
	.align		4
.L_15:
        /*0018*/ 	.byte	0x04, 0x17
        /*001a*/ 	.short	(.L_17 - .L_16)
.L_16:
        /*001c*/ 	.word	0x00000000
        /*0020*/ 	.short	0x0004
        /*0022*/ 	.short	0x0020
        /*0024*/ 	.byte	0x00, 0xf5, 0x21, 0x00


	//----- nvinfo : EIATTR_KPARAM_INFO
	.align		4
.L_17:
        /*0028*/ 	.byte	0x04, 0x17
        /*002a*/ 	.short	(.L_19 - .L_18)
.L_18:
        /*002c*/ 	.word	0x00000000
        /*0030*/ 	.short	0x0003
        /*0032*/ 	.short	0x0018
        /*0034*/ 	.byte	0x00, 0xf5, 0x21, 0x00


	//----- nvinfo : EIATTR_KPARAM_INFO
	.align		4
.L_19:
        /*0038*/ 	.byte	0x04, 0x17
        /*003a*/ 	.short	(.L_21 - .L_20)
.L_20:
        /*003c*/ 	.word	0x00000000
        /*0040*/ 	.short	0x0002
        /*0042*/ 	.short	0x0010
        /*0044*/ 	.byte	0x00, 0xf0, 0x11, 0x00


	//----- nvinfo : EIATTR_KPARAM_INFO
	.align		4
.L_21:
        /*0048*/ 	.byte	0x04, 0x17
        /*004a*/ 	.short	(.L_23 - .L_22)
.L_22:
        /*004c*/ 	.word	0x00000000
        /*0050*/ 	.short	0x0001
        /*0052*/ 	.short	0x0008
        /*0054*/ 	.byte	0x00, 0xf5, 0x21, 0x00


	//----- nvinfo : EIATTR_KPARAM_INFO
	.align		4
.L_23:
        /*0058*/ 	.byte	0x04, 0x17
        /*005a*/ 	.short	(.L_25 - .L_24)
.L_24:
        /*005c*/ 	.word	0x00000000
        /*0060*/ 	.short	0x0000
        /*0062*/ 	.short	0x0000
        /*0064*/ 	.byte	0x00, 0xf5, 0x21, 0x00


	//----- nvinfo : EIATTR_SPARSE_MMA_MASK
	.align		4
.L_25:
        /*0068*/ 	.byte	0x03, 0x50
        /*006a*/ 	.short	0x0000


	//----- nvinfo : EIATTR_MAXREG_COUNT
	.align		4
        /*006c*/ 	.byte	0x03, 0x1b
        /*006e*/ 	.short	0x00ff


	//----- nvinfo : EIATTR_MERCURY_ISA_VERSION
	.align		4
        /*0070*/ 	.byte	0x03, 0x5f
        /*0072*/ 	.short	0x0101


	//----- nvinfo : EIATTR_INT_WARP_WIDE_INSTR_OFFSETS
	.align		4
        /*0074*/ 	.byte	0x04, 0x31
        /*0076*/ 	.short	(.L_27 - .L_26)


	//   ....[0]....
.L_26:
        /*0078*/ 	.word	0x00000920


	//   ....[1]....
        /*007c*/ 	.word	0x000009f0


	//----- nvinfo : EIATTR_VRC_CTA_INIT_COUNT
	.align		4
.L_27:
        /*0080*/ 	.byte	0x02, 0x4a
	.zero		1
	.zero		1


	//----- nvinfo : EIATTR_EXIT_INSTR_OFFSETS
	.align		4
        /*0084*/ 	.byte	0x04, 0x1c
        /*0086*/ 	.short	(.L_29 - .L_28)


	//   ....[0]....
.L_28:
        /*0088*/ 	.word	0x00000070


	//   ....[1]....
        /*008c*/ 	.word	0x00001550


	//----- nvinfo : EIATTR_CRS_STACK_SIZE
	.align		4
.L_29:
        /*0090*/ 	.byte	0x04, 0x1e
        /*0092*/ 	.short	(.L_31 - .L_30)
.L_30:
        /*0094*/ 	.word	0x00000000


	//----- nvinfo : EIATTR_CBANK_PARAM_SIZE
	.align		4
.L_31:
        /*0098*/ 	.byte	0x03, 0x19
        /*009a*/ 	.short	0x0030


	//----- nvinfo : EIATTR_PARAM_CBANK
	.align		4
        /*009c*/ 	.byte	0x04, 0x0a
        /*009e*/ 	.short	(.L_33 - .L_32)
	.align		4
.L_32:
        /*00a0*/ 	.word	index@(.nv.constant0._Z7Kernel1PiS_iS_S_S_)
        /*00a4*/ 	.short	0x0380
        /*00a6*/ 	.short	0x0030


	//----- nvinfo : EIATTR_SW_WAR
	.align		4
.L_33:
        /*00a8*/ 	.byte	0x04, 0x36
        /*00aa*/ 	.short	(.L_35 - .L_34)
.L_34:
        /*00ac*/ 	.word	0x00000008
.L_35:


//--------------------- .nv.info._Z12backtrackingPiS_S_iS_ --------------------------
	.section	.nv.info._Z12backtrackingPiS_S_iS_,"",@"SHT_CUDA_INFO"
	.sectionflags	@""
	.align	4


	//----- nvinfo : EIATTR_CUDA_API_VERSION
	.align		4
        /*0000*/ 	.byte	0x04, 0x37
        /*0002*/ 	.short	(.L_37 - .L_36)
.L_36:
        /*0004*/ 	.word	0x00000082


	//----- nvinfo : EIATTR_KPARAM_INFO
	.align		4
.L_37:
        /*0008*/ 	.byte	0x04, 0x17
        /*000a*/ 	.short	(.L_39 - .L_38)
.L_38:
        /*000c*/ 	.word	0x00000000
        /*0010*/ 	.short	0x0004
        /*0012*/ 	.short	0x0020
        /*0014*/ 	.byte	0x00, 0xf5, 0x21, 0x00


	//----- nvinfo : EIATTR_KPARAM_INFO
	.align		4
.L_39:
        /*0018*/ 	.byte	0x04, 0x17
        /*001a*/ 	.short	(.L_41 - .L_40)
.L_40:
        /*001c*/ 	.word	0x00000000
        /*0020*/ 	.short	0x0003
        /*0022*/ 	.short	0x0018
        /*0024*/ 	.byte	0x00, 0xf0, 0x11, 0x00


	//----- nvinfo : EIATTR_KPARAM_INFO
	.align		4
.L_41:
        /*0028*/ 	.byte	0x04, 0x17
        /*002a*/ 	.short	(.L_43 - .L_42)
.L_42:
        /*002c*/ 	.word	0x00000000
        /*0030*/ 	.short	0x0002
        /*0032*/ 	.short	0x0010
        /*0034*/ 	.byte	0x00, 0xf5, 0x21, 0x00


	//----- nvinfo : EIATTR_KPARAM_INFO
	.align		4
.L_43:
        /*0038*/ 	.byte	0x04, 0x17
        /*003a*/ 	.short	(.L_45 - .L_44)
.L_44:
        /*003c*/ 	.word	0x00000000
        /*0040*/ 	.short	0x0001
        /*0042*/ 	.short	0x0008
        /*0044*/ 	.byte	0x00, 0xf5, 0x21, 0x00


	//----- nvinfo : EIATTR_KPARAM_INFO
	.align		4
.L_45:
        /*0048*/ 	.byte	0x04, 0x17
        /*004a*/ 	.short	(.L_47 - .L_46)
.L_46:
        /*004c*/ 	.word	0x00000000
        /*0050*/ 	.short	0x0000
        /*0052*/ 	.short	0x0000
        /*0054*/ 	.byte	0x00, 0xf5, 0x21, 0x00


	//----- nvinfo : EIATTR_SPARSE_MMA_MASK
	.align		4
.L_47:
        /*0058*/ 	.byte	0x03, 0x50
        /*005a*/ 	.short	0x0000


	//----- nvinfo : EIATTR_MAXREG_COUNT
	.align		4
        /*005c*/ 	.byte	0x03, 0x1b
        /*005e*/ 	.short	0x00ff


	//----- nvinfo : EIATTR_MERCURY_ISA_VERSION
	.align		4
        /*0060*/ 	.byte	0x03, 0x5f
        /*0062*/ 	.short	0x0101


	//----- nvinfo : EIATTR_VRC_CTA_INIT_COUNT
	.align		4
        /*0064*/ 	.byte	0x02, 0x4a
	.zero		1
	.zero		1


	//----- nvinfo : EIATTR_EXIT_INSTR_OFFSETS
	.align		4
        /*0068*/ 	.byte	0x04, 0x1c
        /*006a*/ 	.short	(.L_49 - .L_48)


	//   ....[0]....
.L_48:
        /*006c*/ 	.word	0x00000070


	//   ....[1]....
        /*0070*/ 	.word	0x000016b0


	//   ....[2]....
        /*0074*/ 	.word	0x000019c0


	//----- nvinfo : EIATTR_CRS_STACK_SIZE
	.align		4
.L_49:
        /*0078*/ 	.byte	0x04, 0x1e
        /*007a*/ 	.short	(.L_51 - .L_50)
.L_50:
        /*007c*/ 	.word	0x00000000


	//----- nvinfo : EIATTR_CBANK_PARAM_SIZE
	.align		4
.L_51:
        /*0080*/ 	.byte	0x03, 0x19
        /*0082*/ 	.short	0x0028


	//----- nvinfo : EIATTR_PARAM_CBANK
	.align		4
        /*0084*/ 	.byte	0x04, 0x0a
        /*0086*/ 	.short	(.L_53 - .L_52)
	.align		4
.L_52:
        /*0088*/ 	.word	index@(.nv.constant0._Z12backtrackingPiS_S_iS_)
        /*008c*/ 	.short	0x0380
        /*008e*/ 	.short	0x0028


	//----- nvinfo : EIATTR_SW_WAR
	.align		4
.L_53:
        /*0090*/ 	.byte	0x04, 0x36
        /*0092*/ 	.short	(.L_55 - .L_54)
.L_54:
        /*0094*/ 	.word	0x00000008
.L_55:


//--------------------- .nv.callgraph             --------------------------
	.section	.nv.callgraph,"",@"SHT_CUDA_CALLGRAPH"
	.align	4
	.sectionentsize	8
	.align		4
        /*0000*/ 	.word	0x00000000
	.align		4
        /*0004*/ 	.word	0xffffffff
	.align		4
        /*0008*/ 	.word	0x00000000
	.align		4
        /*000c*/ 	.word	0xfffffffe
	.align		4
        /*0010*/ 	.word	0x00000000
	.align		4
        /*0014*/ 	.word	0xfffffffd
	.align		4
        /*0018*/ 	.word	0x00000000
	.align		4
        /*001c*/ 	.word	0xfffffffc


//--------------------- .text._Z7Kernel1PiS_iS_S_S_ --------------------------
	.section	.text._Z7Kernel1PiS_iS_S_S_,"ax",@progbits
	.align	128
        .global         _Z7Kernel1PiS_iS_S_S_
        .type           _Z7Kernel1PiS_iS_S_S_,@function
        .size           _Z7Kernel1PiS_iS_S_S_,(.L_x_22 - _Z7Kernel1PiS_iS_S_S_)
        .other          _Z7Kernel1PiS_iS_S_S_,@"STO_CUDA_ENTRY STV_DEFAULT"
_Z7Kernel1PiS_iS_S_S_:
.text._Z7Kernel1PiS_iS_S_S_:
[----:B------:R-:W-:Y:S01]  /*0000*/  LDC R1, c[0x0][0x37c] ;  /* 0x0000df00ff017b82 */ /* 0x000fe20000000800 */
[----:B------:R-:W0:Y:S07]  /*0010*/  S2R R2, SR_TID.X ;  /* 0x0000000000027919 */ /* 0x000e2e0000002100 */
[----:B------:R-:W0:Y:S01]  /*0020*/  S2UR UR4, SR_CTAID.X ;  /* 0x00000000000479c3 */ /* 0x000e220000002500 */
[----:B------:R-:W1:Y:S07]  /*0030*/  LDCU UR5, c[0x0][0x390] ;  /* 0x00007200ff0577ac */ /* 0x000e6e0008000800 */
[----:B------:R-:W0:Y:S02]  /*0040*/  LDC R3, c[0x0][0x360] ;  /* 0x0000d800ff037b82 */ /* 0x000e240000000800 */
[----:B0-----:R-:W-:-:S05]  /*0050*/  IMAD R2, R3, UR4, R2 ;  /* 0x0000000403027c24 */ /* 0x001fca000f8e0202 */
[----:B-1----:R-:W-:-:S13]  /*0060*/  ISETP.GE.U32.AND P0, PT, R2, UR5, PT ;  /* 0x0000000502007c0c */ /* 0x002fda000bf06070 */
[----:B------:R-:W-:Y:S05]  /*0070*/  @P0 EXIT ;  /* 0x000000000000094d */ /* 0x000fea0003800000 */
[----:B------:R-:W0:Y:S01]  /*0080*/  LDCU UR4, c[0x0][0x370] ;  /* 0x00006e00ff0477ac */ /* 0x000e220008000800 */
[----:B------:R-:W1:Y:S01]  /*0090*/  LDCU.64 UR6, c[0x0][0x358] ;  /* 0x00006b00ff0677ac */ /* 0x000e620008000a00 */
[----:B0-----:R-:W-:-:S07]  /*00a0*/  IMAD R3, R3, UR4, RZ ;  /* 0x0000000403037c24 */ /* 0x001fce000f8e02ff */
.L_x_8:
[----:B------:R-:W0:Y:S01]  /*00b0*/  LDCU UR4, c[0x0][0x390] ;  /* 0x00007200ff0477ac */ /* 0x000e220008000800 */
[----:B------:R-:W-:Y:S01]  /*00c0*/  IMAD.SHL.U32 R4, R2, 0x100, RZ ;  /* 0x0000010002047824 */ /* 0x000fe200078e00ff */
[----:B------:R-:W-:Y:S01]  /*00d0*/  BSSY.RECONVERGENT B0, `(.L_x_0) ;  /* 0x0000146000007945 */ /* 0x000fe20003800200 */
[----:B------:R-:W-:-:S03]  /*00e0*/  IMAD.IADD R2, R3, 0x1, R2 ;  /* 0x0000000103027824 */ /* 0x000fc600078e0202 */
[----:B------:R-:W-:Y:S02]  /*00f0*/  ISETP.NE.AND P0, PT, R4, -0x100, PT ;  /* 0xffffff000400780c */ /* 0x000fe40003f05270 */
[----:B0-----:R-:W-:-:S11]  /*0100*/  ISETP.GE.U32.AND P3, PT, R2, UR4, PT ;  /* 0x0000000402007c0c */ /* 0x001fd6000bf66070 */
[----:B------:R-:W-:Y:S05]  /*0110*/  @!P0 BRA `(.L_x_1) ;  /* 0x0000001400048947 */ /* 0x000fea0003800000 */
[----:B------:R-:W0:Y:S01]  /*0120*/  LDC.64 R10, c[0x0][0x380] ;  /* 0x0000e000ff0a7b82 */ /* 0x000e220000000a00 */
[----:B------:R-:W-:Y:S02]  /*0130*/  VIADD R0, R4, 0x100 ;  /* 0x0000010004007836 */ /* 0x000fe40000000000 */
[----:B------:R-:W-:-:S07]  /*0140*/  IMAD.MOV.U32 R5, RZ, RZ, R4 ;  /* 0x000000ffff057224 */ /* 0x000fce00078e0004 */
.L_x_3:
[----:B0-----:R-:W-:-:S06]  /*0150*/  IMAD.WIDE R6, R5, 0x4, R10 ;  /* 0x0000000405067825 */ /* 0x001fcc00078e020a */
[----:B-1----:R-:W2:Y:S02]  /*0160*/  LDG.E R6, desc[UR6][R6.64] ;  /* 0x0000000606067981 */ /* 0x002ea4000c1e1900 */
[----:B--2---:R-:W-:-:S13]  /*0170*/  ISETP.NE.AND P0, PT, R6, RZ, PT ;  /* 0x000000ff0600720c */ /* 0x004fda0003f05270 */
[----:B------:R-:W-:Y:S05]  /*0180*/  @!P0 BRA `(.L_x_2) ;  /* 0x0000000000108947 */ /* 0x000fea0003800000 */
[----:B------:R-:W-:-:S05]  /*0190*/  VIADD R5, R5, 0x1 ;  /* 0x0000000105057836 */ /* 0x000fca0000000000 */
[----:B------:R-:W-:-:S13]  /*01a0*/  ISETP.GE.U32.AND P0, PT, R5, R0, PT ;  /* 0x000000000500720c */ /* 0x000fda0003f06070 */
[----:B------:R-:W-:Y:S05]  /*01b0*/  @!P0 BRA `(.L_x_3) ;  /* 0xfffffffc00e48947 */ /* 0x000fea000383ffff */
[----:B------:R-:W-:Y:S05]  /*01c0*/  BRA `(.L_x_1) ;  /* 0x0000001000d87947 */ /* 0x000fea0003800000 */
.L_x_2:
[C---:B------:R-:W-:Y:S01]  /*01d0*/  IMAD.IADD R0, R5.reuse, 0x1, -R4 ;  /* 0x0000000105007824 */ /* 0x040fe200078e0a04 */
[----:B------:R-:W-:-:S04]  /*01e0*/  LOP3.LUT R7, R5, 0xc, RZ, 0xc0, !PT ;  /* 0x0000000c05077812 */ /* 0x000fc800078ec0ff */
[----:B------:R-:W-:Y:S02]  /*01f0*/  LOP3.LUT R6, R0, 0xffffffc0, RZ, 0xc0, !PT ;  /* 0xffffffc000067812 */ /* 0x000fe400078ec0ff */
[----:B------:R-:W-:Y:S02]  /*0200*/  SHF.R.U32.HI R8, RZ, 0x4, R0 ;  /* 0x00000004ff087819 */ /* 0x000fe40000011600 */
[----:B------:R-:W-:Y:S01]  /*0210*/  IADD3 R9, PT, PT, R6, R7, R4 ;  /* 0x0000000706097210 */ /* 0x000fe20007ffe004 */
[----:B------:R-:W-:Y:S01]  /*0220*/  IMAD.MOV.U32 R6, RZ, RZ, 0x1 ;  /* 0x00000001ff067424 */ /* 0x000fe200078e00ff */
[----:B------:R-:W-:-:S03]  /*0230*/  LOP3.LUT R7, R5, 0xf, RZ, 0xc0, !PT ;  /* 0x0000000f05077812 */ /* 0x000fc600078ec0ff */
[----:B------:R-:W-:Y:S01]  /*0240*/  IMAD.WIDE.U32 R10, R9, 0x4, R10 ;  /* 0x00000004090a7825 */ /* 0x000fe200078e000a */
[----:B------:R-:W-:-:S07]  /*0250*/  LOP3.LUT R9, R7, 0xfffffff0, R0, 0xf8, !PT ;  /* 0xfffffff007097812 */ /* 0x000fce00078ef800 */
.L_x_7:
[----:B------:R-:W0:Y:S01]  /*0260*/  LDC.64 R12, c[0x0][0x380] ;  /* 0x0000e000ff0c7b82 */ /* 0x000e220000000a00 */
[----:B------:R-:W-:-:S05]  /*0270*/  IMAD.IADD R0, R5, 0x1, -R4 ;  /* 0x0000000105007824 */ /* 0x000fca00078e0a04 */
[----:B------:R-:W-:-:S05]  /*0280*/  LOP3.LUT R15, R0, 0xfffffff0, RZ, 0xc0, !PT ;  /* 0xfffffff0000f7812 */ /* 0x000fca00078ec0ff */
[----:B------:R-:W-:-:S04]  /*0290*/  IMAD.IADD R15, R4, 0x1, R15 ;  /* 0x00000001040f7824 */ /* 0x000fc800078e020f */
[----:B0-----:R-:W-:-:S05]  /*02a0*/  IMAD.WIDE.U32 R14, R15, 0x4, R12 ;  /* 0x000000040f0e7825 */ /* 0x001fca00078e000c */
[----:B------:R-:W2:Y:S04]  /*02b0*/  LDG.E R20, desc[UR6][R14.64+0x38] ;  /* 0x000038060e147981 */ /* 0x000ea8000c1e1900 */
[----:B------:R-:W3:Y:S04]  /*02c0*/  LDG.E R22, desc[UR6][R14.64+0x3c] ;  /* 0x00003c060e167981 */ /* 0x000ee8000c1e1900 */
[----:B------:R-:W4:Y:S04]  /*02d0*/  LDG.E R18, desc[UR6][R14.64+0x34] ;  /* 0x000034060e127981 */ /* 0x000f28000c1e1900 */
[----:B------:R-:W5:Y:S04]  /*02e0*/  LDG.E R17, desc[UR6][R14.64+0x30] ;  /* 0x000030060e117981 */ /* 0x000f68000c1e1900 */
        /* <DEDUP_REMOVED lines=8> */
[----:B------:R-:W5:Y:S01]  /*0370*/  LDG.E R24, desc[UR6][R14.64+0xc] ;  /* 0x00000c060e187981 */ /* 0x000f62000c1e1900 */
[----:B--2---:R-:W-:-:S03]  /*0380*/  ISETP.NE.AND P0, PT, R20, R6, PT ;  /* 0x000000061400720c */ /* 0x004fc60003f05270 */
[----:B------:R-:W2:Y:S01]  /*0390*/  LDG.E R20, desc[UR6][R14.64+0x4] ;  /* 0x000004060e147981 */ /* 0x000ea2000c1e1900 */
[----:B---3--:R-:W-:-:S03]  /*03a0*/  ISETP.EQ.OR P0, PT, R22, R6, !P0 ;  /* 0x000000061600720c */ /* 0x008fc60004702670 */
[----:B------:R-:W3:Y:S01]  /*03b0*/  LDG.E R22, desc[UR6][R14.64+0x8] ;  /* 0x000008060e167981 */ /* 0x000ee2000c1e1900 */
[----:B----4-:R-:W-:-:S03]  /*03c0*/  ISETP.EQ.OR P0, PT, R18, R6, P0 ;  /* 0x000000061200720c */ /* 0x010fc60000702670 */
[----:B------:R-:W4:Y:S01]  /*03d0*/  LDG.E R18, desc[UR6][R14.64] ;  /* 0x000000060e127981 */ /* 0x000f22000c1e1900 */
[----:B-----5:R-:W-:-:S04]  /*03e0*/  ISETP.EQ.OR P0, PT, R17, R6, P0 ;  /* 0x000000061100720c */ /* 0x020fc80000702670 */
[----:B------:R-:W-:-:S04]  /*03f0*/  ISETP.EQ.OR P0, PT, R19, R6, P0 ;  /* 0x000000061300720c */ /* 0x000fc80000702670 */
[----:B------:R-:W-:-:S04]  /*0400*/  ISETP.EQ.OR P0, PT, R21, R6, P0 ;  /* 0x000000061500720c */ /* 0x000fc80000702670 */
[----:B------:R-:W-:-:S04]  /*0410*/  ISETP.EQ.OR P0, PT, R23, R6, P0 ;  /* 0x000000061700720c */ /* 0x000fc80000702670 */
[----:B------:R-:W-:-:S04]  /*0420*/  ISETP.EQ.OR P0, PT, R25, R6, P0 ;  /* 0x000000061900720c */ /* 0x000fc80000702670 */
[----:B------:R-:W-:-:S04]  /*0430*/  ISETP.EQ.OR P0, PT, R27, R6, P0 ;  /* 0x000000061b00720c */ /* 0x000fc80000702670 */
[----:B------:R-:W-:-:S04]  /*0440*/  ISETP.EQ.OR P0, PT, R29, R6, P0 ;  /* 0x000000061d00720c */ /* 0x000fc80000702670 */
[----:B------:R-:W-:-:S04]  /*0450*/  ISETP.EQ.OR P0, PT, R0, R6, P0 ;  /* 0x000000060000720c */ /* 0x000fc80000702670 */
[----:B------:R-:W-:-:S04]  /*0460*/  ISETP.EQ.OR P0, PT, R16, R6, P0 ;  /* 0x000000061000720c */ /* 0x000fc80000702670 */
[-C--:B------:R-:W-:Y:S01]  /*0470*/  ISETP.EQ.OR P0, PT, R24, R6.reuse, P0 ;  /* 0x000000061800720c */ /* 0x080fe20000702670 */
[----:B------:R-:W-:Y:S03]  /*0480*/  BSSY.RECONVERGENT B1, `(.L_x_4) ;  /* 0x0000107000017945 */ /* 0x000fe60003800200 */
[----:B---3--:R-:W-:-:S04]  /*0490*/  ISETP.EQ.OR P0, PT, R22, R6, P0 ;  /* 0x000000061600720c */ /* 0x008fc80000702670 */
[----:B--2---:R-:W-:-:S04]  /*04a0*/  ISETP.EQ.OR P0, PT, R20, R6, P0 ;  /* 0x000000061400720c */ /* 0x004fc80000702670 */
[----:B----4-:R-:W-:-:S13]  /*04b0*/  ISETP.EQ.OR P0, PT, R18, R6, P0 ;  /* 0x000000061200720c */ /* 0x010fda0000702670 */
[----:B------:R-:W-:Y:S05]  /*04c0*/  @P0 BRA `(.L_x_5) ;  /* 0x0000001000080947 */ /* 0x000fea0003800000 */
[----:B------:R-:W-:-:S04]  /*04d0*/  IMAD.IADD R15, R4, 0x1, R7 ;  /* 0x00000001040f7824 */ /* 0x000fc800078e0207 */
[----:B------:R-:W-:-:S05]  /*04e0*/  IMAD.WIDE.U32 R12, R15, 0x4, R12 ;  /* 0x000000040f0c7825 */ /* 0x000fca00078e000c */
        /* <DEDUP_REMOVED lines=17> */
[----:B---3--:R-:W-:-:S04]  /*0600*/  ISETP.EQ.OR P0, PT, R24, R6, !P0 ;  /* 0x000000061800720c */ /* 0x008fc80004702670 */
[----:B----4-:R-:W-:-:S04]  /*0610*/  ISETP.EQ.OR P0, PT, R22, R6, P0 ;  /* 0x000000061600720c */ /* 0x010fc80000702670 */
        /* <DEDUP_REMOVED lines=12> */
[----:B--2---:R-:W-:-:S13]  /*06e0*/  ISETP.EQ.OR P0, PT, R15, R6, P0 ;  /* 0x000000060f00720c */ /* 0x004fda0000702670 */
[----:B------:R-:W-:Y:S05]  /*06f0*/  @P0 BRA `(.L_x_5) ;  /* 0x0000000c007c0947 */ /* 0x000fea0003800000 */
        /* <DEDUP_REMOVED lines=16> */
[----:B--2---:R-:W-:-:S04]  /*0800*/  ISETP.NE.AND P0, PT, R20, R6, PT ;  /* 0x000000061400720c */ /* 0x004fc80003f05270 */
        /* <DEDUP_REMOVED lines=14> */
[----:B------:R-:W-:-:S13]  /*08f0*/  ISETP.EQ.OR P0, PT, R13, R6, P0 ;  /* 0x000000060d00720c */ /* 0x000fda0000702670 */
[----:B------:R-:W-:Y:S05]  /*0900*/  @P0 BRA `(.L_x_5) ;  /* 0x0000000800f80947 */ /* 0x000fea0003800000 */
[----:B------:R-:W0:Y:S01]  /*0910*/  S2R R13, SR_LANEID ;  /* 0x00000000000d7919 */ /* 0x000e220000000000 */
[----:B------:R-:W-:Y:S01]  /*0920*/  VOTEU.ANY UR4, UPT, PT ;  /* 0x0000000000047886 */ /* 0x000fe200038e0100 */
[----:B------:R-:W1:Y:S01]  /*0930*/  LDC.64 R16, c[0x0][0x398] ;  /* 0x0000e600ff107b82 */ /* 0x000e620000000a00 */
[----:B------:R-:W0:Y:S01]  /*0940*/  FLO.U32 R18, UR4 ;  /* 0x0000000400127d00 */ /* 0x000e2200080e0000 */
[----:B------:R-:W2:Y:S06]  /*0950*/  S2R R0, SR_LTMASK ;  /* 0x0000000000007919 */ /* 0x000eac0000003900 */
[----:B------:R-:W3:Y:S01]  /*0960*/  LDC.64 R14, c[0x0][0x388] ;  /* 0x0000e200ff0e7b82 */ /* 0x000ee20000000a00 */
[----:B------:R-:W1:Y:S01]  /*0970*/  POPC R19, UR4 ;  /* 0x0000000400137d09 */ /* 0x000e620008000000 */
[----:B0-----:R-:W-:-:S06]  /*0980*/  ISETP.EQ.U32.AND P0, PT, R18, R13, PT ;  /* 0x0000000d1200720c */ /* 0x001fcc0003f02070 */
[----:B------:R-:W0:Y:S07]  /*0990*/  LDC.64 R12, c[0x0][0x380] ;  /* 0x0000e000ff0c7b82 */ /* 0x000e2e0000000a00 */
[----:B-1----:R-:W4:Y:S01]  /*09a0*/  @P0 ATOMG.E.ADD.STRONG.GPU PT, R17, desc[UR6][R16.64], R19 ;  /* 0x80000013101109a8 */ /* 0x002f2200081ef106 */
[----:B--2---:R-:W-:Y:S01]  /*09b0*/  LOP3.LUT R20, R0, UR4, RZ, 0xc0, !PT ;  /* 0x0000000400147c12 */ /* 0x004fe2000f8ec0ff */
[----:B------:R-:W-:Y:S02]  /*09c0*/  IMAD.MOV.U32 R27, RZ, RZ, RZ ;  /* 0x000000ffff1b7224 */ /* 0x000fe400078e00ff */
[----:B------:R-:W-:-:S03]  /*09d0*/  IMAD.MOV.U32 R0, RZ, RZ, RZ ;  /* 0x000000ffff007224 */ /* 0x000fc600078e00ff */
[----:B------:R-:W1:Y:S01]  /*09e0*/  POPC R20, R20 ;  /* 0x0000001400147309 */ /* 0x000e620000000000 */
[----:B----4-:R-:W1:Y:S02]  /*09f0*/  SHFL.IDX PT, R25, R17, R18, 0x1f ;  /* 0x00001f1211197589 */ /* 0x010e6400000e0000 */
[----:B01-3--:R-:W-:-:S07]  /*0a00*/  IMAD.IADD R25, R25, 0x1, R20 ;  /* 0x0000000119197824 */ /* 0x00bfce00078e0214 */
.L_x_6:
[----:B-1----:R-:W-:-:S04]  /*0a10*/  IMAD.SHL.U32 R24, R27, 0x10, RZ ;  /* 0x000000101b187824 */ /* 0x002fc800078e00ff */
[----:B------:R-:W-:-:S04]  /*0a20*/  IMAD.IADD R19, R4, 0x1, R24 ;  /* 0x0000000104137824 */ /* 0x000fc800078e0218 */
[----:B------:R-:W-:-:S05]  /*0a30*/  IMAD.WIDE.U32 R18, R19, 0x4, R12 ;  /* 0x0000000413127825 */ /* 0x000fca00078e000c */
[----:B------:R-:W2:Y:S01]  /*0a40*/  LDG.E R29, desc[UR6][R18.64] ;  /* 0x00000006121d7981 */ /* 0x000ea2000c1e1900 */
[----:B------:R-:W-:Y:S01]  /*0a50*/  ISETP.NE.AND P0, PT, R27, R8, PT ;  /* 0x000000081b00720c */ /* 0x000fe20003f05270 */
[----:B------:R-:W-:-:S03]  /*0a60*/  IMAD R17, R25, 0x100, R24 ;  /* 0x0000010019117824 */ /* 0x000fc600078e0218 */
[----:B------:R-:W-:Y:S01]  /*0a70*/  ISETP.EQ.AND P2, PT, R7, RZ, !P0 ;  /* 0x000000ff0700720c */ /* 0x000fe20004742270 */
[----:B------:R-:W-:-:S03]  /*0a80*/  IMAD.WIDE R16, R17, 0x4, R14 ;  /* 0x0000000411107825 */ /* 0x000fc600078e020e */
[----:B--2---:R-:W-:Y:S02]  /*0a90*/  ISETP.NE.OR P2, PT, R29, RZ, P2 ;  /* 0x000000ff1d00720c */ /* 0x004fe40001745670 */
[----:B------:R0:W-:Y:S11]  /*0aa0*/  STG.E desc[UR6][R16.64], R29 ;  /* 0x0000001d10007986 */ /* 0x0001f6000c101906 */
[----:B------:R-:W1:Y:S01]  /*0ab0*/  @!P2 LDC.64 R22, c[0x0][0x3a0] ;  /* 0x0000e800ff16ab82 */ /* 0x000e620000000a00 */
[----:B------:R-:W-:-:S04]  /*0ac0*/  @!P2 IMAD R21, R25, 0x100, R0 ;  /* 0x000001001915a824 */ /* 0x000fc800078e0200 */
[----:B-1----:R-:W-:-:S05]  /*0ad0*/  @!P2 IMAD.WIDE R22, R21, 0x4, R22 ;  /* 0x000000041516a825 */ /* 0x002fca00078e0216 */
[----:B------:R1:W-:Y:S04]  /*0ae0*/  @!P2 STG.E desc[UR6][R22.64], R24 ;  /* 0x000000181600a986 */ /* 0x0003e8000c101906 */
[----:B------:R-:W2:Y:S01]  /*0af0*/  LDG.E R26, desc[UR6][R18.64+0x4] ;  /* 0x00000406121a7981 */ /* 0x000ea2000c1e1900 */
[----:B------:R-:W-:Y:S01]  /*0b00*/  ISETP.EQ.AND P1, PT, R7, 0x1, !P0 ;  /* 0x000000010700780c */ /* 0x000fe20004722270 */
[----:B------:R-:W-:-:S03]  /*0b10*/  @!P2 VIADD R0, R0, 0x1 ;  /* 0x000000010000a836 */ /* 0x000fc60000000000 */
[----:B--2---:R-:W-:Y:S01]  /*0b20*/  ISETP.NE.OR P1, PT, R26, RZ, P1 ;  /* 0x000000ff1a00720c */ /* 0x004fe20000f25670 */
[----:B------:R-:W-:-:S12]  /*0b30*/  STG.E desc[UR6][R16.64+0x4], R26 ;  /* 0x0000041a10007986 */ /* 0x000fd8000c101906 */
[----:B------:R-:W2:Y:S01]  /*0b40*/  @!P1 LDC.64 R20, c[0x0][0x3a0] ;  /* 0x0000e800ff149b82 */ /* 0x000ea20000000a00 */
[----:B------:R-:W-:-:S04]  /*0b50*/  @!P1 IMAD R28, R25, 0x100, R0 ;  /* 0x00000100191c9824 */ /* 0x000fc800078e0200 */
[----:B--2---:R-:W-:-:S04]  /*0b60*/  @!P1 IMAD.WIDE R20, R28, 0x4, R20 ;  /* 0x000000041c149825 */ /* 0x004fc800078e0214 */
[----:B------:R-:W-:-:S05]  /*0b70*/  @!P1 VIADD R28, R24, 0x1 ;  /* 0x00000001181c9836 */ /* 0x000fca0000000000 */
[----:B------:R2:W-:Y:S04]  /*0b80*/  @!P1 STG.E desc[UR6][R20.64], R28 ;  /* 0x0000001c14009986 */ /* 0x0005e8000c101906 */
[----:B0-----:R-:W3:Y:S01]  /*0b90*/  LDG.E R29, desc[UR6][R18.64+0x8] ;  /* 0x00000806121d7981 */ /* 0x001ee2000c1e1900 */
[----:B------:R-:W-:Y:S01]  /*0ba0*/  ISETP.EQ.AND P2, PT, R7, 0x2, !P0 ;  /* 0x000000020700780c */ /* 0x000fe20004742270 */
[----:B------:R-:W-:-:S03]  /*0bb0*/  @!P1 VIADD R0, R0, 0x1 ;  /* 0x0000000100009836 */ /* 0x000fc60000000000 */
[----:B---3--:R-:W-:Y:S01]  /*0bc0*/  ISETP.NE.OR P2, PT, R29, RZ, P2 ;  /* 0x000000ff1d00720c */ /* 0x008fe20001745670 */
[----:B------:R-:W-:-:S12]  /*0bd0*/  STG.E desc[UR6][R16.64+0x8], R29 ;  /* 0x0000081d10007986 */ /* 0x000fd8000c101906 */
[----:B-1----:R-:W0:Y:S01]  /*0be0*/  @!P2 LDC.64 R22, c[0x0][0x3a0] ;  /* 0x0000e800ff16ab82 */ /* 0x002e220000000a00 */
[----:B--2---:R-:W-:Y:S02]  /*0bf0*/  @!P2 IMAD R21, R25, 0x100, R0 ;  /* 0x000001001915a824 */ /* 0x004fe400078e0200 */
[----:B------:R-:W-:Y:S02]  /*0c00*/  @!P2 VIADD R26, R24, 0x2 ;  /* 0x00000002181aa836 */ /* 0x000fe40000000000 */
[----:B0-----:R-:W-:-:S05]  /*0c10*/  @!P2 IMAD.WIDE R22, R21, 0x4, R22 ;  /* 0x000000041516a825 */ /* 0x001fca00078e0216 */
[----:B------:R0:W-:Y:S04]  /*0c20*/  @!P2 STG.E desc[UR6][R22.64], R26 ;  /* 0x0000001a1600a986 */ /* 0x0001e8000c101906 */
[----:B------:R-:W2:Y:S01]  /*0c30*/  LDG.E R28, desc[UR6][R18.64+0xc] ;  /* 0x00000c06121c7981 */ /* 0x000ea2000c1e1900 */
[----:B------:R-:W-:Y:S01]  /*0c40*/  ISETP.EQ.AND P1, PT, R7, 0x3, !P0 ;  /* 0x000000030700780c */ /* 0x000fe20004722270 */
[----:B------:R-:W-:-:S03]  /*0c50*/  @!P2 VIADD R0, R0, 0x1 ;  /* 0x000000010000a836 */ /* 0x000fc60000000000 */
[----:B--2---:R-:W-:Y:S01]  /*0c60*/  ISETP.NE.OR P1, PT, R28, RZ, P1 ;  /* 0x000000ff1c00720c */ /* 0x004fe20000f25670 */
[----:B------:R-:W-:-:S12]  /*0c70*/  STG.E desc[UR6][R16.64+0xc], R28 ;  /* 0x00000c1c10007986 */ /* 0x000fd8000c101906 */
[----:B------:R-:W1:Y:S01]  /*0c80*/  @!P1 LDC.64 R20, c[0x0][0x3a0] ;  /* 0x0000e800ff149b82 */ /* 0x000e620000000a00 */
[----:B0-----:R-:W-:Y:S02]  /*0c90*/  @!P1 IMAD R23, R25, 0x100, R0 ;  /* 0x0000010019179824 */ /* 0x001fe400078e0200 */
[----:B------:R-:W-:Y:S02]  /*0ca0*/  @!P1 VIADD R29, R24, 0x3 ;  /* 0x00000003181d9836 */ /* 0x000fe40000000000 */
[----:B-1----:R-:W-:-:S05]  /*0cb0*/  @!P1 IMAD.WIDE R20, R23, 0x4, R20 ;  /* 0x0000000417149825 */ /* 0x002fca00078e0214 */
        /* <DEDUP_REMOVED lines=105> */
[----:B------:R1:W-:-:S12]  /*1350*/  STG.E desc[UR6][R16.64+0x38], R26 ;  /* 0x0000381a10007986 */ /* 0x0003d8000c101906 */
[----:B------:R-:W2:Y:S01]  /*1360*/  @!P2 LDC.64 R22, c[0x0][0x3a0] ;  /* 0x0000e800ff16ab82 */ /* 0x000ea20000000a00 */
[----:B0-----:R-:W-:Y:S02]  /*1370*/  @!P2 IMAD R21, R25, 0x100, R0 ;  /* 0x000001001915a824 */ /* 0x001fe400078e0200 */
[----:B------:R-:W-:Y:S02]  /*1380*/  @!P2 VIADD R29, R24, 0xe ;  /* 0x0000000e181da836 */ /* 0x000fe40000000000 */
[----:B--2---:R-:W-:-:S05]  /*1390*/  @!P2 IMAD.WIDE R22, R21, 0x4, R22 ;  /* 0x000000041516a825 */ /* 0x004fca00078e0216 */
[----:B------:R1:W-:Y:S04]  /*13a0*/  @!P2 STG.E desc[UR6][R22.64], R29 ;  /* 0x0000001d1600a986 */ /* 0x0003e8000c101906 */
[----:B------:R-:W2:Y:S01]  /*13b0*/  LDG.E R28, desc[UR6][R18.64+0x3c] ;  /* 0x00003c06121c7981 */ /* 0x000ea2000c1e1900 */
[----:B------:R-:W-:Y:S01]  /*13c0*/  ISETP.EQ.AND P0, PT, R7, 0xf, !P0 ;  /* 0x0000000f0700780c */ /* 0x000fe20004702270 */
[----:B------:R-:W-:Y:S02]  /*13d0*/  @!P2 VIADD R0, R0, 0x1 ;  /* 0x000000010000a836 */ /* 0x000fe40000000000 */
[----:B------:R-:W-:-:S05]  /*13e0*/  VIADD R27, R27, 0x1 ;  /* 0x000000011b1b7836 */ /* 0x000fca0000000000 */
[----:B------:R-:W-:Y:S02]  /*13f0*/  ISETP.NE.AND P1, PT, R27, 0x10, PT ;  /* 0x000000101b00780c */ /* 0x000fe40003f25270 */
[----:B--2---:R-:W-:Y:S01]  /*1400*/  ISETP.NE.OR P0, PT, R28, RZ, P0 ;  /* 0x000000ff1c00720c */ /* 0x004fe20000705670 */
[----:B------:R1:W-:-:S12]  /*1410*/  STG.E desc[UR6][R16.64+0x3c], R28 ;  /* 0x00003c1c10007986 */ /* 0x0003d8000c101906 */
[----:B------:R-:W0:Y:S01]  /*1420*/  @!P0 LDC.64 R20, c[0x0][0x3a0] ;  /* 0x0000e800ff148b82 */ /* 0x000e220000000a00 */
[----:B------:R-:W-:Y:S02]  /*1430*/  @!P0 IMAD R19, R25, 0x100, R0 ;  /* 0x0000010019138824 */ /* 0x000fe400078e0200 */
[----:B------:R-:W-:Y:S02]  /*1440*/  @!P0 VIADD R24, R24, 0xf ;  /* 0x0000000f18188836 */ /* 0x000fe40000000000 */
[----:B------:R-:W-:Y:S02]  /*1450*/  @!P0 VIADD R0, R0, 0x1 ;  /* 0x0000000100008836 */ /* 0x000fe40000000000 */
[----:B0-----:R-:W-:-:S05]  /*1460*/  @!P0 IMAD.WIDE R20, R19, 0x4, R20 ;  /* 0x0000000413148825 */ /* 0x001fca00078e0214 */
[----:B------:R1:W-:Y:S01]  /*1470*/  @!P0 STG.E desc[UR6][R20.64], R24 ;  /* 0x0000001814008986 */ /* 0x0003e2000c101906 */
[----:B------:R-:W-:Y:S05]  /*1480*/  @P1 BRA `(.L_x_6) ;  /* 0xfffffff400601947 */ /* 0x000fea000383ffff */
[----:B------:R-:W0:Y:S01]  /*1490*/  LDC.64 R12, c[0x0][0x3a8] ;  /* 0x0000ea00ff0c7b82 */ /* 0x000e220000000a00 */
[----:B-1----:R-:W-:-:S04]  /*14a0*/  IMAD R17, R25, 0x100, R9 ;  /* 0x0000010019117824 */ /* 0x002fc800078e0209 */
[----:B------:R-:W-:-:S05]  /*14b0*/  IMAD.WIDE R14, R17, 0x4, R14 ;  /* 0x00000004110e7825 */ /* 0x000fca00078e020e */
[----:B------:R1:W-:Y:S01]  /*14c0*/  STG.E desc[UR6][R14.64], R6 ;  /* 0x000000060e007986 */ /* 0x0003e2000c101906 */
[----:B0-----:R-:W-:-:S05]  /*14d0*/  IMAD.WIDE R12, R25, 0x4, R12 ;  /* 0x00000004190c7825 */ /* 0x001fca00078e020c */
[----:B------:R1:W-:Y:S02]  /*14e0*/  STG.E desc[UR6][R12.64], R0 ;  /* 0x000000000c007986 */ /* 0x0003e4000c101906 */
.L_x_5:
[----:B------:R-:W-:Y:S05]  /*14f0*/  BSYNC.RECONVERGENT B1 ;  /* 0x0000000000017941 */ /* 0x000fea0003800200 */
.L_x_4:
[----:B-1----:R-:W-:-:S05]  /*1500*/  VIADD R6, R6, 0x1 ;  /* 0x0000000106067836 */ /* 0x002fca0000000000 */
[----:B------:R-:W-:-:S13]  /*1510*/  ISETP.NE.AND P0, PT, R6, 0x11, PT ;  /* 0x000000110600780c */ /* 0x000fda0003f05270 */
[----:B------:R-:W-:Y:S05]  /*1520*/  @P0 BRA `(.L_x_7) ;  /* 0xffffffec004c0947 */ /* 0x000fea000383ffff */
.L_x_1:
[----:B-1----:R-:W-:Y:S05]  /*1530*/  BSYNC.RECONVERGENT B0 ;  /* 0x0000000000007941 */ /* 0x002fea0003800200 */
.L_x_0:
[----:B------:R-:W-:Y:S05]  /*1540*/  @!P3 BRA `(.L_x_8) ;  /* 0xffffffe800d8b947 */ /* 0x000fea000383ffff */
[----:B------:R-:W-:Y:S05]  /*1550*/  EXIT ;  /* 0x000000000000794d */ /* 0x000fea0003800000 */
.L_x_9:
[----:B------:R-:W-:-:S00]  /*1560*/  BRA `(.L_x_9) ;  /* 0xfffffffc00fc7947 */ /* 0x000fc0000383ffff */
[----:B------:R-:W-:-:S00]  /*1570*/  NOP ;  /* 0x0000000000007918 */ /* 0x000fc00000000000 */
        /* <DEDUP_REMOVED lines=8> */
.L_x_22:


//--------------------- .text._Z12backtrackingPiS_S_iS_ --------------------------
	.section	.text._Z12backtrackingPiS_S_iS_,"ax",@progbits
	.align	128
        .global         _Z12backtrackingPiS_S_iS_
        .type           _Z12backtrackingPiS_S_iS_,@function
        .size           _Z12backtrackingPiS_S_iS_,(.L_x_23 - _Z12backtrackingPiS_S_iS_)
        .other          _Z12backtrackingPiS_S_iS_,@"STO_CUDA_ENTRY STV_DEFAULT"
_Z12backtrackingPiS_S_iS_:
.text._Z12backtrackingPiS_S_iS_:
        /* <DEDUP_REMOVED lines=9> */
[----:B------:R-:W-:Y:S01]  /*0090*/  IMAD.SHL.U32 R2, R0, 0x100, RZ ;  /* 0x0000010000027824 */ /* 0x000fe200078e00ff */
[----:B------:R-:W1:Y:S01]  /*00a0*/  LDCU.64 UR6, c[0x0][0x358] ;  /* 0x00006b00ff0677ac */ /* 0x000e620008000a00 */
[----:B0-----:R-:W-:-:S07]  /*00b0*/  IMAD R3, R3, UR4, RZ ;  /* 0x0000000403037c24 */ /* 0x001fce000f8e02ff */
.L_x_19:
[----:B0-----:R-:W0:Y:S02]  /*00c0*/  LDC.64 R16, c[0x0][0x390] ;  /* 0x0000e400ff107b82 */ /* 0x001e240000000a00 */
[----:B0-----:R-:W-:-:S05]  /*00d0*/  IMAD.WIDE.U32 R16, R0, 0x4, R16 ;  /* 0x0000000400107825 */ /* 0x001fca00078e0010 */
[----:B-1----:R-:W2:Y:S01]  /*00e0*/  LDG.E R4, desc[UR6][R16.64] ;  /* 0x0000000610047981 */ /* 0x002ea2000c1e1900 */
[----:B------:R-:W-:Y:S01]  /*00f0*/  BSSY.RECONVERGENT B0, `(.L_x_10) ;  /* 0x0000154000007945 */ /* 0x000fe20003800200 */
[----:B------:R-:W-:Y:S01]  /*0100*/  IMAD.MOV.U32 R5, RZ, RZ, RZ ;  /* 0x000000ffff057224 */ /* 0x000fe200078e00ff */
[----:B--2---:R-:W-:-:S13]  /*0110*/  ISETP.GE.AND P0, PT, R4, 0x1, PT ;  /* 0x000000010400780c */ /* 0x004fda0003f06270 */
[----:B------:R-:W-:Y:S05]  /*0120*/  @!P0 BRA `(.L_x_11) ;  /* 0x0000001400408947 */ /* 0x000fea0003800000 */
[----:B------:R-:W0:Y:S01]  /*0130*/  LDC.64 R14, c[0x0][0x380] ;  /* 0x0000e000ff0e7b82 */ /* 0x000e220000000a00 */
[----:B------:R-:W-:-:S07]  /*0140*/  IMAD.MOV.U32 R5, RZ, RZ, RZ ;  /* 0x000000ffff057224 */ /* 0x000fce00078e00ff */
[----:B------:R-:W1:Y:S02]  /*0150*/  LDC.64 R12, c[0x0][0x388] ;  /* 0x0000e200ff0c7b82 */ /* 0x000e640000000a00 */
.L_x_17:
[----:B------:R-:W-:-:S04]  /*0160*/  IMAD R9, R0, 0x100, R5 ;  /* 0x0000010000097824 */ /* 0x000fc800078e0205 */
[----:B-1----:R-:W-:-:S05]  /*0170*/  IMAD.WIDE.U32 R8, R9, 0x4, R12 ;  /* 0x0000000409087825 */ /* 0x002fca00078e000c */
[----:B------:R-:W2:Y:S02]  /*0180*/  LDG.E R7, desc[UR6][R8.64] ;  /* 0x0000000608077981 */ /* 0x000ea4000c1e1900 */
[----:B0-2---:R-:W-:-:S04]  /*0190*/  IMAD R11, R0, 0x100, R7 ;  /* 0x00000100000b7824 */ /* 0x005fc800078e0207 */
[----:B0-----:R-:W-:-:S05]  /*01a0*/  IMAD.WIDE.U32 R10, R11, 0x4, R14 ;  /* 0x000000040b0a7825 */ /* 0x001fca00078e000e */
[----:B------:R-:W2:Y:S01]  /*01b0*/  LDG.E R4, desc[UR6][R10.64] ;  /* 0x000000060a047981 */ /* 0x000ea2000c1e1900 */
[----:B------:R-:W-:-:S04]  /*01c0*/  SHF.R.S32.HI R6, RZ, 0x1f, R7 ;  /* 0x0000001fff067819 */ /* 0x000fc80000011407 */
[----:B------:R-:W-:-:S04]  /*01d0*/  LEA.HI R26, R6, R7, RZ, 0x4 ;  /* 0x00000007061a7211 */ /* 0x000fc800078f20ff */
[----:B------:R-:W-:-:S04]  /*01e0*/  LOP3.LUT R26, R26, 0xfffffff0, RZ, 0xc0, !PT ;  /* 0xfffffff01a1a7812 */ /* 0x000fc800078ec0ff */
[----:B------:R-:W-:Y:S01]  /*01f0*/  ISETP.NE.AND P6, PT, R7, R26, PT ;  /* 0x0000001a0700720c */ /* 0x000fe20003fc5270 */
[----:B------:R-:W-:Y:S02]  /*0200*/  VIADD R18, R26, 0x1 ;  /* 0x000000011a127836 */ /* 0x000fe40000000000 */
[----:B------:R-:W-:Y:S02]  /*0210*/  IMAD R19, R0, 0x100, R26 ;  /* 0x0000010000137824 */ /* 0x000fe400078e021a */
[----:B------:R-:W-:Y:S01]  /*0220*/  VIADD R20, R26, 0x2 ;  /* 0x000000021a147836 */ /* 0x000fe20000000000 */
[----:B------:R-:W-:Y:S01]  /*0230*/  ISETP.NE.AND P3, PT, R18, R7, PT ;  /* 0x000000071200720c */ /* 0x000fe20003f65270 */
[----:B------:R-:W-:-:S03]  /*0240*/  IMAD.WIDE.U32 R18, R19, 0x4, R14 ;  /* 0x0000000413127825 */ /* 0x000fc600078e000e */
[----:B------:R-:W-:Y:S01]  /*0250*/  ISETP.NE.AND P2, PT, R20, R7, PT ;  /* 0x000000071400720c */ /* 0x000fe20003f45270 */
[----:B------:R-:W-:-:S05]  /*0260*/  VIADD R20, R26, 0x3 ;  /* 0x000000031a147836 */ /* 0x000fca0000000000 */
[----:B------:R-:W-:Y:S01]  /*0270*/  ISETP.NE.AND P0, PT, R20, R7, PT ;  /* 0x000000071400720c */ /* 0x000fe20003f05270 */
[----:B--2---:R-:W-:-:S05]  /*0280*/  VIADD R8, R4, 0x1 ;  /* 0x0000000104087836 */ /* 0x004fca0000000000 */
[----:B------:R0:W-:Y:S04]  /*0290*/  STG.E desc[UR6][R10.64], R8 ;  /* 0x000000080a007986 */ /* 0x0001e8000c101906 */
[----:B------:R-:W2:Y:S04]  /*02a0*/  @P6 LDG.E R9, desc[UR6][R18.64] ;  /* 0x0000000612096981 */ /* 0x000ea8000c1e1900 */
[----:B------:R-:W3:Y:S04]  /*02b0*/  @P3 LDG.E R23, desc[UR6][R18.64+0x4] ;  /* 0x0000040612173981 */ /* 0x000ee8000c1e1900 */
[----:B------:R-:W4:Y:S04]  /*02c0*/  @P2 LDG.E R25, desc[UR6][R18.64+0x8] ;  /* 0x0000080612192981 */ /* 0x000f28000c1e1900 */
[----:B------:R-:W5:Y:S01]  /*02d0*/  @P0 LDG.E R21, desc[UR6][R18.64+0xc] ;  /* 0x00000c0612150981 */ /* 0x000f62000c1e1900 */
[----:B------:R-:W-:-:S02]  /*02e0*/  VIADD R20, R26, 0x4 ;  /* 0x000000041a147836 */ /* 0x000fc40000000000 */
[----:B------:R-:W-:-:S03]  /*02f0*/  VIADD R22, R26, 0x5 ;  /* 0x000000051a167836 */ /* 0x000fc60000000000 */
[-C--:B------:R-:W-:Y:S01]  /*0300*/  ISETP.NE.AND P1, PT, R20, R7.reuse, PT ;  /* 0x000000071400720c */ /* 0x080fe20003f25270 */
[----:B------:R-:W-:Y:S01]  /*0310*/  VIADD R20, R26, 0x6 ;  /* 0x000000061a147836 */ /* 0x000fe20000000000 */
[----:B------:R-:W-:Y:S01]  /*0320*/  ISETP.NE.AND P4, PT, R22, R7, PT ;  /* 0x000000071600720c */ /* 0x000fe20003f85270 */
[----:B------:R-:W-:-:S12]  /*0330*/  VIADD R22, R26, 0x7 ;  /* 0x000000071a167836 */ /* 0x000fd80000000000 */
[----:B------:R-:W5:Y:S01]  /*0340*/  @P4 LDG.E R27, desc[UR6][R18.64+0x14] ;  /* 0x00001406121b4981 */ /* 0x000f62000c1e1900 */
[----:B--2---:R-:W-:Y:S01]  /*0350*/  @P6 ISETP.NE.AND P5, PT, R9, R8, PT ;  /* 0x000000080900620c */ /* 0x004fe20003fa5270 */
[----:B------:R-:W-:-:S03]  /*0360*/  IMAD.MOV.U32 R9, RZ, RZ, 0x1 ;  /* 0x00000001ff097424 */ /* 0x000fc600078e00ff */
[----:B------:R-:W-:Y:S02]  /*0370*/  @P6 SEL R9, RZ, 0x1, !P5 ;  /* 0x00000001ff096807 */ /* 0x000fe40006800000 */
[-C--:B---3--:R-:W-:Y:S02]  /*0380*/  @P3 ISETP.NE.AND P6, PT, R23, R8.reuse, PT ;  /* 0x000000081700320c */ /* 0x088fe40003fc5270 */
[-C--:B------:R-:W-:Y:S01]  /*0390*/  ISETP.NE.AND P5, PT, R20, R7.reuse, PT ;  /* 0x000000071400720c */ /* 0x080fe20003fa5270 */
[----:B------:R-:W2:Y:S01]  /*03a0*/  @P1 LDG.E R23, desc[UR6][R18.64+0x10] ;  /* 0x0000100612171981 */ /* 0x000ea2000c1e1900 */
[----:B------:R-:W-:Y:S01]  /*03b0*/  @P3 SEL R9, R9, RZ, P6 ;  /* 0x000000ff09093207 */ /* 0x000fe20003000000 */
[----:B------:R-:W-:Y:S01]  /*03c0*/  VIADD R20, R26, 0x8 ;  /* 0x000000081a147836 */ /* 0x000fe20000000000 */
[----:B----4-:R-:W-:Y:S02]  /*03d0*/  @P2 ISETP.NE.AND P6, PT, R25, R8, PT ;  /* 0x000000081900220c */ /* 0x010fe40003fc5270 */
[----:B------:R-:W-:-:S02]  /*03e0*/  ISETP.NE.AND P3, PT, R22, R7, PT ;  /* 0x000000071600720c */ /* 0x000fc40003f65270 */
[----:B------:R-:W-:Y:S02]  /*03f0*/  @P2 SEL R9, R9, RZ, P6 ;  /* 0x000000ff09092207 */ /* 0x000fe40003000000 */
[-C--:B------:R-:W-:Y:S01]  /*0400*/  ISETP.NE.AND P2, PT, R20, R7.reuse, PT ;  /* 0x000000071400720c */ /* 0x080fe20003f45270 */
[----:B------:R-:W-:Y:S01]  /*0410*/  VIADD R20, R26, 0x9 ;  /* 0x000000091a147836 */ /* 0x000fe20000000000 */
[----:B-----5:R-:W-:Y:S01]  /*0420*/  @P0 ISETP.NE.AND P6, PT, R21, R8, PT ;  /* 0x000000081500020c */ /* 0x020fe20003fc5270 */
[----:B------:R-:W3:Y:S03]  /*0430*/  @P5 LDG.E R29, desc[UR6][R18.64+0x18] ;  /* 0x00001806121d5981 */ /* 0x000ee6000c1e1900 */
[----:B------:R-:W-:Y:S02]  /*0440*/  @P0 SEL R9, R9, RZ, P6 ;  /* 0x000000ff09090207 */ /* 0x000fe40003000000 */
[----:B------:R-:W-:-:S02]  /*0450*/  ISETP.NE.AND P0, PT, R20, R7, PT ;  /* 0x000000071400720c */ /* 0x000fc40003f05270 */
[----:B------:R-:W4:Y:S04]  /*0460*/  @P3 LDG.E R20, desc[UR6][R18.64+0x1c] ;  /* 0x00001c0612143981 */ /* 0x000f28000c1e1900 */
[----:B------:R-:W5:Y:S07]  /*0470*/  @P2 LDG.E R25, desc[UR6][R18.64+0x20] ;  /* 0x0000200612192981 */ /* 0x000f6e000c1e1900 */
[----:B------:R-:W5:Y:S01]  /*0480*/  @P0 LDG.E R21, desc[UR6][R18.64+0x24] ;  /* 0x0000240612150981 */ /* 0x000f62000c1e1900 */
[----:B------:R-:W-:-:S02]  /*0490*/  VIADD R22, R26, 0xa ;  /* 0x0000000a1a167836 */ /* 0x000fc40000000000 */
[----:B------:R-:W-:Y:S01]  /*04a0*/  VIADD R24, R26, 0xc ;  /* 0x0000000c1a187836 */ /* 0x000fe20000000000 */
[----:B--2---:R-:W-:-:S04]  /*04b0*/  @P1 ISETP.NE.AND P6, PT, R23, R8, PT ;  /* 0x000000081700120c */ /* 0x004fc80003fc5270 */
[----:B------:R-:W-:Y:S02]  /*04c0*/  @P1 SEL R9, R9, RZ, P6 ;  /* 0x000000ff09091207 */ /* 0x000fe40003000000 */
[-C--:B------:R-:W-:Y:S02]  /*04d0*/  @P4 ISETP.NE.AND P6, PT, R27, R8.reuse, PT ;  /* 0x000000081b00420c */ /* 0x080fe40003fc5270 */
[----:B------:R-:W-:Y:S01]  /*04e0*/  ISETP.NE.AND P1, PT, R22, R7, PT ;  /* 0x000000071600720c */ /* 0x000fe20003f25270 */
[----:B------:R-:W-:Y:S01]  /*04f0*/  VIADD R22, R26, 0xb ;  /* 0x0000000b1a167836 */ /* 0x000fe20000000000 */
[----:B------:R-:W-:Y:S02]  /*0500*/  @P4 SEL R9, R9, RZ, P6 ;  /* 0x000000ff09094207 */ /* 0x000fe40003000000 */
[----:B---3--:R-:W-:-:S04]  /*0510*/  @P5 ISETP.NE.AND P6, PT, R29, R8, PT ;  /* 0x000000081d00520c */ /* 0x008fc80003fc5270 */
[----:B------:R-:W-:Y:S02]  /*0520*/  @P5 SEL R9, R9, RZ, P6 ;  /* 0x000000ff09095207 */ /* 0x000fe40003000000 */
[-C--:B------:R-:W-:Y:S02]  /*0530*/  ISETP.NE.AND P6, PT, R22, R7.reuse, PT ;  /* 0x000000071600720c */ /* 0x080fe40003fc5270 */
[-C--:B----4-:R-:W-:Y:S01]  /*0540*/  @P3 ISETP.NE.AND P4, PT, R20, R8.reuse, PT ;  /* 0x000000081400320c */ /* 0x090fe20003f85270 */
[----:B------:R-:W-:Y:S01]  /*0550*/  VIADD R20, R26, 0xd ;  /* 0x0000000d1a147836 */ /* 0x000fe20000000000 */
[----:B------:R-:W-:Y:S01]  /*0560*/  ISETP.NE.AND P5, PT, R24, R7, PT ;  /* 0x000000071800720c */ /* 0x000fe20003fa5270 */
[----:B------:R-:W2:Y:S01]  /*0570*/  @P1 LDG.E R23, desc[UR6][R18.64+0x28] ;  /* 0x0000280612171981 */ /* 0x000ea2000c1e1900 */
[----:B------:R-:W-:Y:S01]  /*0580*/  @P3 SEL R9, R9, RZ, P4 ;  /* 0x000000ff09093207 */ /* 0x000fe20002000000 */
[----:B------:R-:W-:Y:S01]  /*0590*/  VIADD R22, R26, 0xe ;  /* 0x0000000e1a167836 */ /* 0x000fe20000000000 */
[----:B-----5:R-:W-:-:S02]  /*05a0*/  @P2 ISETP.NE.AND P4, PT, R25, R8, PT ;  /* 0x000000081900220c */ /* 0x020fc40003f85270 */
[-C--:B------:R-:W-:Y:S01]  /*05b0*/  ISETP.NE.AND P3, PT, R20, R7.reuse, PT ;  /* 0x000000071400720c */ /* 0x080fe20003f65270 */
[----:B------:R-:W-:Y:S01]  /*05c0*/  VIADD R20, R26, 0xf ;  /* 0x0000000f1a147836 */ /* 0x000fe20000000000 */
[----:B------:R-:W-:Y:S02]  /*05d0*/  @P2 SEL R9, R9, RZ, P4 ;  /* 0x000000ff09092207 */ /* 0x000fe40002000000 */
[-C--:B------:R-:W-:Y:S02]  /*05e0*/  @P0 ISETP.NE.AND P4, PT, R21, R8.reuse, PT ;  /* 0x000000081500020c */ /* 0x080fe40003f85270 */
[-C--:B------:R-:W-:Y:S01]  /*05f0*/  ISETP.NE.AND P2, PT, R22, R7.reuse, PT ;  /* 0x000000071600720c */ /* 0x080fe20003f45270 */
[----:B------:R-:W3:Y:S01]  /*0600*/  @P6 LDG.E R21, desc[UR6][R18.64+0x2c] ;  /* 0x00002c0612156981 */ /* 0x000ee2000c1e1900 */
[----:B------:R-:W-:Y:S02]  /*0610*/  @P0 SEL R9, R9, RZ, P4 ;  /* 0x000000ff09090207 */ /* 0x000fe40002000000 */
[----:B------:R-:W-:Y:S01]  /*0620*/  ISETP.NE.AND P0, PT, R20, R7, PT ;  /* 0x000000071400720c */ /* 0x000fe20003f05270 */
[----:B------:R-:W4:Y:S04]  /*0630*/  @P5 LDG.E R25, desc[UR6][R18.64+0x30] ;  /* 0x0000300612195981 */ /* 0x000f28000c1e1900 */
[----:B------:R-:W5:Y:S04]  /*0640*/  @P3 LDG.E R27, desc[UR6][R18.64+0x34] ;  /* 0x00003406121b3981 */ /* 0x000f68000c1e1900 */
[----:B------:R-:W5:Y:S04]  /*0650*/  @P2 LDG.E R29, desc[UR6][R18.64+0x38] ;  /* 0x00003806121d2981 */ /* 0x000f68000c1e1900 */
[----:B------:R-:W5:Y:S01]  /*0660*/  @P0 LDG.E R20, desc[UR6][R18.64+0x3c] ;  /* 0x00003c0612140981 */ /* 0x000f62000c1e1900 */
[----:B------:R-:W-:Y:S01]  /*0670*/  BSSY.RECONVERGENT B1, `(.L_x_12) ;  /* 0x00000ec000017945 */ /* 0x000fe20003800200 */
[----:B--2---:R-:W-:-:S04]  /*0680*/  @P1 ISETP.NE.AND P4, PT, R23, R8, PT ;  /* 0x000000081700120c */ /* 0x004fc80003f85270 */
[----:B------:R-:W-:Y:S02]  /*0690*/  @P1 SEL R9, R9, RZ, P4 ;  /* 0x000000ff09091207 */ /* 0x000fe40002000000 */
[-C--:B---3--:R-:W-:Y:S02]  /*06a0*/  @P6 ISETP.NE.AND P4, PT, R21, R8.reuse, PT ;  /* 0x000000081500620c */ /* 0x088fe40003f85270 */
[-C--:B----4-:R-:W-:Y:S02]  /*06b0*/  @P5 ISETP.NE.AND P1, PT, R25, R8.reuse, PT ;  /* 0x000000081900520c */ /* 0x090fe40003f25270 */
[----:B------:R-:W-:Y:S02]  /*06c0*/  @P6 SEL R9, R9, RZ, P4 ;  /* 0x000000ff09096207 */ /* 0x000fe40002000000 */
[----:B-----5:R-:W-:Y:S02]  /*06d0*/  @P3 ISETP.NE.AND P4, PT, R27, R8, PT ;  /* 0x000000081b00320c */ /* 0x020fe40003f85270 */
[----:B------:R-:W-:-:S02]  /*06e0*/  @P5 SEL R9, R9, RZ, P1 ;  /* 0x000000ff09095207 */ /* 0x000fc40000800000 */
[-C--:B------:R-:W-:Y:S02]  /*06f0*/  @P2 ISETP.NE.AND P1, PT, R29, R8.reuse, PT ;  /* 0x000000081d00220c */ /* 0x080fe40003f25270 */
[----:B------:R-:W-:Y:S02]  /*0700*/  @P3 SEL R9, R9, RZ, P4 ;  /* 0x000000ff09093207 */ /* 0x000fe40002000000 */
[----:B------:R-:W-:Y:S02]  /*0710*/  @P0 ISETP.NE.AND P3, PT, R20, R8, PT ;  /* 0x000000081400020c */ /* 0x000fe40003f65270 */
[----:B------:R-:W-:-:S04]  /*0720*/  @P2 SEL R9, R9, RZ, P1 ;  /* 0x000000ff09092207 */ /* 0x000fc80000800000 */
[----:B------:R-:W-:-:S04]  /*0730*/  @P0 SEL R9, R9, RZ, P3 ;  /* 0x000000ff09090207 */ /* 0x000fc80001800000 */
[----:B------:R-:W-:Y:S02]  /*0740*/  ISETP.NE.AND P2, PT, R9, RZ, PT ;  /* 0x000000ff0900720c */ /* 0x000fe40003f45270 */
[----:B------:R-:W-:Y:S02]  /*0750*/  PLOP3.LUT P1, PT, PT, PT, PT, 0x8, 0x80 ;  /* 0x000000000080781c */ /* 0x000fe40003f2e170 */
[----:B------:R-:W-:-:S09]  /*0760*/  PLOP3.LUT P0, PT, PT, PT, PT, 0x8, 0x80 ;  /* 0x000000000080781c */ /* 0x000fd20003f0e170 */
[----:B0-----:R-:W-:Y:S05]  /*0770*/  @!P2 BRA `(.L_x_13) ;  /* 0x0000000c006ca947 */ /* 0x001fea0003800000 */
[----:B------:R-:W-:-:S04]  /*0780*/  IMAD.IADD R26, R7, 0x1, -R26 ;  /* 0x00000001071a7824 */ /* 0x000fc800078e0a1a */
[----:B------:R-:W-:Y:S01]  /*0790*/  IMAD R29, R0, 0x100, R26 ;  /* 0x00000100001d7824 */ /* 0x000fe200078e021a */
[----:B------:R-:W-:-:S13]  /*07a0*/  ISETP.NE.AND P6, PT, R26, R7, PT ;  /* 0x000000071a00720c */ /* 0x000fda0003fc5270 */
[----:B------:R-:W-:-:S06]  /*07b0*/  @P6 IMAD.WIDE.U32 R18, R29, 0x4, R14 ;  /* 0x000000041d126825 */ /* 0x000fcc00078e000e */
[----:B------:R-:W2:Y:S01]  /*07c0*/  @P6 LDG.E R19, desc[UR6][R18.64] ;  /* 0x0000000612136981 */ /* 0x000ea2000c1e1900 */
[C---:B------:R-:W-:Y:S02]  /*07d0*/  VIADD R20, R26.reuse, 0x10 ;  /* 0x000000101a147836 */ /* 0x040fe40000000000 */
[----:B------:R-:W-:Y:S02]  /*07e0*/  VIADD R22, R26, 0x40 ;  /* 0x000000401a167836 */ /* 0x000fe40000000000 */
[----:B------:R-:W-:Y:S01]  /*07f0*/  IMAD.MOV.U32 R27, RZ, RZ, 0x1 ;  /* 0x00000001ff1b7424 */ /* 0x000fe200078e00ff */
[-C--:B------:R-:W-:Y:S01]  /*0800*/  ISETP.NE.AND P5, PT, R20, R7.reuse, PT ;  /* 0x000000071400720c */ /* 0x080fe20003fa5270 */
[----:B------:R-:W-:Y:S01]  /*0810*/  VIADD R20, R26, 0x20 ;  /* 0x000000201a147836 */ /* 0x000fe20000000000 */
[----:B------:R-:W-:-:S04]  /*0820*/  ISETP.NE.AND P0, PT, R22, R7, PT ;  /* 0x000000071600720c */ /* 0x000fc80003f05270 */
[----:B------:R-:W-:Y:S01]  /*0830*/  ISETP.NE.AND P3, PT, R20, R7, PT ;  /* 0x000000071400720c */ /* 0x000fe20003f65270 */
[----:B------:R-:W-:-:S05]  /*0840*/  VIADD R20, R26, 0x30 ;  /* 0x000000301a147836 */ /* 0x000fca0000000000 */
[----:B------:R-:W-:Y:S01]  /*0850*/  ISETP.NE.AND P2, PT, R20, R7, PT ;  /* 0x000000071400720c */ /* 0x000fe20003f45270 */
[----:B------:R-:W-:Y:S02]  /*0860*/  @P5 VIADD R21, R29, 0x10 ;  /* 0x000000101d155836 */ /* 0x000fe40000000000 */
[----:B------:R-:W-:-:S04]  /*0870*/  VIADD R20, R26, 0x50 ;  /* 0x000000501a147836 */ /* 0x000fc80000000000 */
[----:B------:R-:W-:-:S04]  /*0880*/  @P3 VIADD R25, R29, 0x20 ;  /* 0x000000201d193836 */ /* 0x000fc80000000000 */
[----:B------:R-:W-:-:S04]  /*0890*/  @P3 IMAD.WIDE.U32 R24, R25, 0x4, R14 ;  /* 0x0000000419183825 */ /* 0x000fc800078e000e */
[----:B------:R-:W-:Y:S02]  /*08a0*/  @P2 VIADD R23, R29, 0x30 ;  /* 0x000000301d172836 */ /* 0x000fe40000000000 */
[----:B------:R-:W3:Y:S02]  /*08b0*/  @P3 LDG.E R25, desc[UR6][R24.64] ;  /* 0x0000000618193981 */ /* 0x000ee4000c1e1900 */
[----:B------:R-:W-:-:S06]  /*08c0*/  @P2 IMAD.WIDE.U32 R22, R23, 0x4, R14 ;  /* 0x0000000417162825 */ /* 0x000fcc00078e000e */
[----:B------:R-:W4:Y:S01]  /*08d0*/  @P2 LDG.E R23, desc[UR6][R22.64] ;  /* 0x0000000616172981 */ /* 0x000f22000c1e1900 */
[----:B--2---:R-:W-:Y:S01]  /*08e0*/  @P6 ISETP.NE.AND P4, PT, R19, R8, PT ;  /* 0x000000081300620c */ /* 0x004fe20003f85270 */
[----:B------:R-:W-:-:S03]  /*08f0*/  @P5 IMAD.WIDE.U32 R18, R21, 0x4, R14 ;  /* 0x0000000415125825 */ /* 0x000fc600078e000e */
[----:B------:R-:W-:Y:S02]  /*0900*/  @P6 SEL R27, RZ, 0x1, !P4 ;  /* 0x00000001ff1b6807 */ /* 0x000fe40006000000 */
[----:B------:R-:W-:Y:S01]  /*0910*/  ISETP.NE.AND P4, PT, R20, R7, PT ;  /* 0x000000071400720c */ /* 0x000fe20003f85270 */
[----:B------:R0:W2:Y:S01]  /*0920*/  @P5 LDG.E R28, desc[UR6][R18.64] ;  /* 0x00000006121c5981 */ /* 0x0000a2000c1e1900 */
[----:B------:R-:W-:-:S04]  /*0930*/  @P0 VIADD R21, R29, 0x40 ;  /* 0x000000401d150836 */ /* 0x000fc80000000000 */
[----:B------:R-:W-:-:S06]  /*0940*/  @P0 IMAD.WIDE.U32 R20, R21, 0x4, R14 ;  /* 0x0000000415140825 */ /* 0x000fcc00078e000e */
[----:B------:R1:W5:Y:S01]  /*0950*/  @P0 LDG.E R21, desc[UR6][R20.64] ;  /* 0x0000000614150981 */ /* 0x000362000c1e1900 */
[----:B0-----:R-:W-:-:S04]  /*0960*/  @P4 VIADD R19, R29, 0x50 ;  /* 0x000000501d134836 */ /* 0x001fc80000000000 */
[----:B------:R-:W-:-:S06]  /*0970*/  @P4 IMAD.WIDE.U32 R18, R19, 0x4, R14 ;  /* 0x0000000413124825 */ /* 0x000fcc00078e000e */
[----:B------:R0:W5:Y:S01]  /*0980*/  @P4 LDG.E R19, desc[UR6][R18.64] ;  /* 0x0000000612134981 */ /* 0x000162000c1e1900 */
[C---:B------:R-:W-:Y:S02]  /*0990*/  VIADD R22, R26.reuse, 0x70 ;  /* 0x000000701a167836 */ /* 0x040fe40000000000 */
[C---:B-1----:R-:W-:Y:S02]  /*09a0*/  VIADD R20, R26.reuse, 0x80 ;  /* 0x000000801a147836 */ /* 0x042fe40000000000 */
[----:B0-----:R-:W-:Y:S01]  /*09b0*/  VIADD R18, R26, 0x90 ;  /* 0x000000901a127836 */ /* 0x001fe20000000000 */
[----:B--2---:R-:W-:Y:S01]  /*09c0*/  @P5 ISETP.NE.AND P6, PT, R28, R8, PT ;  /* 0x000000081c00520c */ /* 0x004fe20003fc5270 */
[----:B------:R-:W-:-:S03]  /*09d0*/  VIADD R28, R26, 0x60 ;  /* 0x000000601a1c7836 */ /* 0x000fc60000000000 */
[----:B------:R-:W-:Y:S02]  /*09e0*/  @P5 SEL R27, R27, RZ, P6 ;  /* 0x000000ff1b1b5207 */ /* 0x000fe40003000000 */
[-C--:B---3--:R-:W-:Y:S02]  /*09f0*/  @P3 ISETP.NE.AND P6, PT, R25, R8.reuse, PT ;  /* 0x000000081900320c */ /* 0x088fe40003fc5270 */
[-C--:B------:R-:W-:Y:S02]  /*0a00*/  ISETP.NE.AND P5, PT, R28, R7.reuse, PT ;  /* 0x000000071c00720c */ /* 0x080fe40003fa5270 */
[----:B------:R-:W-:Y:S02]  /*0a10*/  @P3 SEL R27, R27, RZ, P6 ;  /* 0x000000ff1b1b3207 */ /* 0x000fe40003000000 */
[----:B----4-:R-:W-:Y:S02]  /*0a20*/  @P2 ISETP.NE.AND P6, PT, R23, R8, PT ;  /* 0x000000081700220c */ /* 0x010fe40003fc5270 */
[----:B------:R-:W-:-:S02]  /*0a30*/  ISETP.NE.AND P3, PT, R22, R7, PT ;  /* 0x000000071600720c */ /* 0x000fc40003f65270 */
[----:B------:R-:W-:Y:S02]  /*0a40*/  @P2 SEL R27, R27, RZ, P6 ;  /* 0x000000ff1b1b2207 */ /* 0x000fe40003000000 */
[-C--:B-----5:R-:W-:Y:S02]  /*0a50*/  @P0 ISETP.NE.AND P6, PT, R21, R8.reuse, PT ;  /* 0x000000081500020c */ /* 0x0a0fe40003fc5270 */
[-C--:B------:R-:W-:Y:S01]  /*0a60*/  ISETP.NE.AND P2, PT, R20, R7.reuse, PT ;  /* 0x000000071400720c */ /* 0x080fe20003f45270 */
[----:B------:R-:W-:Y:S01]  /*0a70*/  @P5 VIADD R21, R29, 0x60 ;  /* 0x000000601d155836 */ /* 0x000fe20000000000 */
[----:B------:R-:W-:Y:S01]  /*0a80*/  @P0 SEL R27, R27, RZ, P6 ;  /* 0x000000ff1b1b0207 */ /* 0x000fe20003000000 */
[----:B------:R-:W-:Y:S01]  /*0a90*/  VIADD R20, R26, 0xa0 ;  /* 0x000000a01a147836 */ /* 0x000fe20000000000 */
[----:B------:R-:W-:Y:S02]  /*0aa0*/  ISETP.NE.AND P0, PT, R18, R7, PT ;  /* 0x000000071200720c */ /* 0x000fe40003f05270 */
[----:B------:R-:W-:Y:S01]  /*0ab0*/  @P4 ISETP.NE.AND P6, PT, R19, R8, PT ;  /* 0x000000081300420c */ /* 0x000fe20003fc5270 */
[----:B------:R-:W-:-:S04]  /*0ac0*/  @P5 IMAD.WIDE.U32 R18, R21, 0x4, R14 ;  /* 0x0000000415125825 */ /* 0x000fc800078e000e */
[----:B------:R-:W-:Y:S01]  /*0ad0*/  @P3 VIADD R25, R29, 0x70 ;  /* 0x000000701d193836 */ /* 0x000fe20000000000 */
[----:B------:R-:W-:Y:S01]  /*0ae0*/  @P4 SEL R27, R27, RZ, P6 ;  /* 0x000000ff1b1b4207 */ /* 0x000fe20003000000 */
[----:B------:R0:W2:Y:S01]  /*0af0*/  @P5 LDG.E R28, desc[UR6][R18.64] ;  /* 0x00000006121c5981 */ /* 0x0000a2000c1e1900 */
[----:B------:R-:W-:Y:S01]  /*0b00*/  ISETP.NE.AND P4, PT, R20, R7, PT ;  /* 0x000000071400720c */ /* 0x000fe20003f85270 */
[----:B------:R-:W-:-:S04]  /*0b10*/  @P3 IMAD.WIDE.U32 R24, R25, 0x4, R14 ;  /* 0x0000000419183825 */ /* 0x000fc800078e000e */
[C---:B------:R-:W-:Y:S02]  /*0b20*/  @P2 VIADD R23, R29.reuse, 0x80 ;  /* 0x000000801d172836 */ /* 0x040fe40000000000 */
[----:B------:R1:W3:Y:S01]  /*0b30*/  @P3 LDG.E R25, desc[UR6][R24.64] ;  /* 0x0000000618193981 */ /* 0x0002e2000c1e1900 */
[----:B------:R-:W-:Y:S02]  /*0b40*/  @P0 VIADD R21, R29, 0x90 ;  /* 0x000000901d150836 */ /* 0x000fe40000000000 */
[----:B------:R-:W-:-:S04]  /*0b50*/  @P2 IMAD.WIDE.U32 R22, R23, 0x4, R14 ;  /* 0x0000000417162825 */ /* 0x000fc800078e000e */
[--C-:B------:R-:W-:Y:S02]  /*0b60*/  @P0 IMAD.WIDE.U32 R20, R21, 0x4, R14.reuse ;  /* 0x0000000415140825 */ /* 0x100fe400078e000e */
[----:B------:R-:W4:Y:S02]  /*0b70*/  @P2 LDG.E R23, desc[UR6][R22.64] ;  /* 0x0000000616172981 */ /* 0x000f24000c1e1900 */
[----:B0-----:R-:W-:Y:S02]  /*0b80*/  @P4 VIADD R19, R29, 0xa0 ;  /* 0x000000a01d134836 */ /* 0x001fe40000000000 */
[----:B------:R0:W5:Y:S02]  /*0b90*/  @P0 LDG.E R21, desc[UR6][R20.64] ;  /* 0x0000000614150981 */ /* 0x000164000c1e1900 */
[----:B------:R-:W-:-:S06]  /*0ba0*/  @P4 IMAD.WIDE.U32 R18, R19, 0x4, R14 ;  /* 0x0000000413124825 */ /* 0x000fcc00078e000e */
[----:B------:R0:W5:Y:S01]  /*0bb0*/  @P4 LDG.E R19, desc[UR6][R18.64] ;  /* 0x0000000612134981 */ /* 0x000162000c1e1900 */
[C---:B-1----:R-:W-:Y:S02]  /*0bc0*/  VIADD R24, R26.reuse, 0xb0 ;  /* 0x000000b01a187836 */ /* 0x042fe40000000000 */
[C---:B0-----:R-:W-:Y:S02]  /*0bd0*/  VIADD R20, R26.reuse, 0xd0 ;  /* 0x000000d01a147836 */ /* 0x041fe40000000000 */
[----:B------:R-:W-:Y:S01]  /*0be0*/  VIADD R18, R26, 0xe0 ;  /* 0x000000e01a127836 */ /* 0x000fe20000000000 */
[----:B--2---:R-:W-:-:S04]  /*0bf0*/  @P5 ISETP.NE.AND P6, PT, R28, R8, PT ;  /* 0x000000081c00520c */ /* 0x004fc80003fc5270 */
[----:B------:R-:W-:Y:S02]  /*0c00*/  @P5 SEL R27, R27, RZ, P6 ;  /* 0x000000ff1b1b5207 */ /* 0x000fe40003000000 */
[-C--:B---3--:R-:W-:Y:S01]  /*0c10*/  @P3 ISETP.NE.AND P6, PT, R25, R8.reuse, PT ;  /* 0x000000081900320c */ /* 0x088fe20003fc5270 */
[----:B------:R-:W-:Y:S01]  /*0c20*/  VIADD R28, R26, 0xc0 ;  /* 0x000000c01a1c7836 */ /* 0x000fe20000000000 */
[-C--:B------:R-:W-:Y:S02]  /*0c30*/  ISETP.NE.AND P5, PT, R24, R7.reuse, PT ;  /* 0x000000071800720c */ /* 0x080fe40003fa5270 */
[----:B------:R-:W-:Y:S02]  /*0c40*/  @P3 SEL R27, R27, RZ, P6 ;  /* 0x000000ff1b1b3207 */ /* 0x000fe40003000000 */
[----:B----4-:R-:W-:Y:S02]  /*0c50*/  @P2 ISETP.NE.AND P6, PT, R23, R8, PT ;  /* 0x000000081700220c */ /* 0x010fe40003fc5270 */
[----:B------:R-:W-:-:S02]  /*0c60*/  ISETP.NE.AND P3, PT, R28, R7, PT ;  /* 0x000000071c00720c */ /* 0x000fc40003f65270 */
[----:B------:R-:W-:Y:S02]  /*0c70*/  @P2 SEL R27, R27, RZ, P6 ;  /* 0x000000ff1b1b2207 */ /* 0x000fe40003000000 */
[-C--:B-----5:R-:W-:Y:S02]  /*0c80*/  @P0 ISETP.NE.AND P6, PT, R21, R8.reuse, PT ;  /* 0x000000081500020c */ /* 0x0a0fe40003fc5270 */
[-C--:B------:R-:W-:Y:S02]  /*0c90*/  ISETP.NE.AND P2, PT, R20, R7.reuse, PT ;  /* 0x000000071400720c */ /* 0x080fe40003f45270 */
[----:B------:R-:W-:Y:S02]  /*0ca0*/  @P0 SEL R27, R27, RZ, P6 ;  /* 0x000000ff1b1b0207 */ /* 0x000fe40003000000 */
[----:B------:R-:W-:Y:S01]  /*0cb0*/  ISETP.NE.AND P0, PT, R18, R7, PT ;  /* 0x000000071200720c */ /* 0x000fe20003f05270 */
[----:B------:R-:W-:Y:S01]  /*0cc0*/  VIADD R18, R26, 0xf0 ;  /* 0x000000f01a127836 */ /* 0x000fe20000000000 */
[----:B------:R-:W-:Y:S01]  /*0cd0*/  @P4 ISETP.NE.AND P6, PT, R19, R8, PT ;  /* 0x000000081300420c */ /* 0x000fe20003fc5270 */
[----:B------:R-:W-:-:S03]  /*0ce0*/  @P5 VIADD R19, R29, 0xb0 ;  /* 0x000000b01d135836 */ /* 0x000fc60000000000 */
[----:B------:R-:W-:Y:S02]  /*0cf0*/  @P4 SEL R27, R27, RZ, P6 ;  /* 0x000000ff1b1b4207 */ /* 0x000fe40003000000 */
[----:B------:R-:W-:Y:S01]  /*0d00*/  ISETP.NE.AND P4, PT, R18, R7, PT ;  /* 0x000000071200720c */ /* 0x000fe20003f85270 */
[----:B------:R-:W-:-:S04]  /*0d10*/  @P5 IMAD.WIDE.U32 R18, R19, 0x4, R14 ;  /* 0x0000000413125825 */ /* 0x000fc800078e000e */
[C---:B------:R-:W-:Y:S02]  /*0d20*/  @P3 VIADD R21, R29.reuse, 0xc0 ;  /* 0x000000c01d153836 */ /* 0x040fe40000000000 */
[----:B------:R-:W-:Y:S01]  /*0d30*/  @P2 VIADD R23, R29, 0xd0 ;  /* 0x000000d01d172836 */ /* 0x000fe20000000000 */
[----:B------:R-:W2:Y:S01]  /*0d40*/  @P5 LDG.E R19, desc[UR6][R18.64] ;  /* 0x0000000612135981 */ /* 0x000ea2000c1e1900 */
[----:B------:R-:W-:-:S04]  /*0d50*/  @P3 IMAD.WIDE.U32 R20, R21, 0x4, R14 ;  /* 0x0000000415143825 */ /* 0x000fc800078e000e */
[--C-:B------:R-:W-:Y:S02]  /*0d60*/  @P2 IMAD.WIDE.U32 R22, R23, 0x4, R14.reuse ;  /* 0x0000000417162825 */ /* 0x100fe400078e000e */
[----:B------:R-:W3:Y:S02]  /*0d70*/  @P3 LDG.E R21, desc[UR6][R20.64] ;  /* 0x0000000614153981 */ /* 0x000ee4000c1e1900 */
[C---:B------:R-:W-:Y:S02]  /*0d80*/  @P0 VIADD R25, R29.reuse, 0xe0 ;  /* 0x000000e01d190836 */ /* 0x040fe40000000000 */
[----:B------:R-:W-:Y:S01]  /*0d90*/  @P4 VIADD R29, R29, 0xf0 ;  /* 0x000000f01d1d4836 */ /* 0x000fe20000000000 */
[----:B------:R-:W4:Y:S01]  /*0da0*/  @P2 LDG.E R23, desc[UR6][R22.64] ;  /* 0x0000000616172981 */ /* 0x000f22000c1e1900 */
[----:B------:R-:W-:-:S04]  /*0db0*/  @P0 IMAD.WIDE.U32 R24, R25, 0x4, R14 ;  /* 0x0000000419180825 */ /* 0x000fc800078e000e */
[----:B------:R-:W-:Y:S02]  /*0dc0*/  @P4 IMAD.WIDE.U32 R28, R29, 0x4, R14 ;  /* 0x000000041d1c4825 */ /* 0x000fe400078e000e */
[----:B------:R-:W5:Y:S04]  /*0dd0*/  @P0 LDG.E R25, desc[UR6][R24.64] ;  /* 0x0000000618190981 */ /* 0x000f68000c1e1900 */
[----:B------:R-:W5:Y:S01]  /*0de0*/  @P4 LDG.E R29, desc[UR6][R28.64] ;  /* 0x000000061c1d4981 */ /* 0x000f62000c1e1900 */
[----:B--2---:R-:W-:-:S04]  /*0df0*/  @P5 ISETP.NE.AND P6, PT, R19, R8, PT ;  /* 0x000000081300520c */ /* 0x004fc80003fc5270 */
[----:B------:R-:W-:Y:S02]  /*0e00*/  @P5 SEL R27, R27, RZ, P6 ;  /* 0x000000ff1b1b5207 */ /* 0x000fe40003000000 */
[----:B---3--:R-:W-:-:S04]  /*0e10*/  @P3 ISETP.NE.AND P6, PT, R21, R8, PT ;  /* 0x000000081500320c */ /* 0x008fc80003fc5270 */
[----:B------:R-:W-:Y:S02]  /*0e20*/  @P3 SEL R27, R27, RZ, P6 ;  /* 0x000000ff1b1b3207 */ /* 0x000fe40003000000 */
[----:B----4-:R-:W-:-:S04]  /*0e30*/  @P2 ISETP.NE.AND P5, PT, R23, R8, PT ;  /* 0x000000081700220c */ /* 0x010fc80003fa5270 */
[----:B------:R-:W-:Y:S02]  /*0e40*/  @P2 SEL R27, R27, RZ, P5 ;  /* 0x000000ff1b1b2207 */ /* 0x000fe40002800000 */
[-C--:B-----5:R-:W-:Y:S02]  /*0e50*/  @P0 ISETP.NE.AND P3, PT, R25, R8.reuse, PT ;  /* 0x000000081900020c */ /* 0x0a0fe40003f65270 */
[----:B------:R-:W-:Y:S02]  /*0e60*/  @P4 ISETP.NE.AND P2, PT, R29, R8, PT ;  /* 0x000000081d00420c */ /* 0x000fe40003f45270 */
[----:B------:R-:W-:-:S04]  /*0e70*/  @P0 SEL R27, R27, RZ, P3 ;  /* 0x000000ff1b1b0207 */ /* 0x000fc80001800000 */
[----:B------:R-:W-:-:S04]  /*0e80*/  @P4 SEL R27, R27, RZ, P2 ;  /* 0x000000ff1b1b4207 */ /* 0x000fc80001000000 */
[----:B------:R-:W-:Y:S02]  /*0e90*/  ISETP.NE.AND P2, PT, R27, RZ, PT ;  /* 0x000000ff1b00720c */ /* 0x000fe40003f45270 */
[----:B------:R-:W-:-:S11]  /*0ea0*/  PLOP3.LUT P0, PT, PT, PT, PT, 0x80, 0x8 ;  /* 0x000000000008781c */ /* 0x000fd60003f0f070 */
[----:B------:R-:W-:Y:S05]  /*0eb0*/  @!P2 BRA `(.L_x_13) ;  /* 0x00000004009ca947 */ /* 0x000fea0003800000 */
[----:B------:R-:W-:Y:S02]  /*0ec0*/  PRMT R18, R26, 0x8880, RZ ;  /* 0x000088801a127816 */ /* 0x000fe400000000ff */
[----:B------:R-:W-:Y:S02]  /*0ed0*/  LEA.HI R6, R6, R7, RZ, 0x6 ;  /* 0x0000000706067211 */ /* 0x000fe400078f30ff */
[----:B------:R-:W-:Y:S02]  /*0ee0*/  PRMT R18, R18, 0x7710, RZ ;  /* 0x0000771012127816 */ /* 0x000fe400000000ff */
[----:B------:R-:W-:Y:S02]  /*0ef0*/  LOP3.LUT R6, R6, 0xffffffc0, RZ, 0xc0, !PT ;  /* 0xffffffc006067812 */ /* 0x000fe400078ec0ff */
[----:B------:R-:W-:-:S04]  /*0f00*/  SHF.R.U32.HI R18, RZ, 0xd, R18 ;  /* 0x0000000dff127819 */ /* 0x000fc80000011612 */
[----:B------:R-:W-:-:S05]  /*0f10*/  LOP3.LUT R19, R18, 0x3, RZ, 0xc0, !PT ;  /* 0x0000000312137812 */ /* 0x000fca00078ec0ff */
[----:B------:R-:W-:-:S05]  /*0f20*/  IMAD.IADD R19, R26, 0x1, R19 ;  /* 0x000000011a137824 */ /* 0x000fca00078e0213 */
[----:B------:R-:W-:-:S04]  /*0f30*/  PRMT R18, R19, 0x8880, RZ ;  /* 0x0000888013127816 */ /* 0x000fc800000000ff */
[----:B------:R-:W-:-:S04]  /*0f40*/  SHF.R.S32.HI R18, RZ, 0x2, R18 ;  /* 0x00000002ff127819 */ /* 0x000fc80000011412 */
[----:B------:R-:W-:-:S05]  /*0f50*/  PRMT R19, R18, 0x9910, RZ ;  /* 0x0000991012137816 */ /* 0x000fca00000000ff */
[----:B------:R-:W-:-:S04]  /*0f60*/  IMAD R6, R19, 0x4, R6 ;  /* 0x0000000413067824 */ /* 0x000fc800078e0206 */
[C---:B------:R-:W-:Y:S01]  /*0f70*/  VIADD R18, R6.reuse, 0x1 ;  /* 0x0000000106127836 */ /* 0x040fe20000000000 */
[----:B------:R-:W-:Y:S01]  /*0f80*/  ISETP.NE.AND P5, PT, R6, R7, PT ;  /* 0x000000070600720c */ /* 0x000fe20003fa5270 */
[----:B------:R-:W-:-:S03]  /*0f90*/  IMAD R23, R0, 0x100, R6 ;  /* 0x0000010000177824 */ /* 0x000fc600078e0206 */
[----:B------:R-:W-:Y:S01]  /*0fa0*/  ISETP.NE.AND P4, PT, R18, R7, PT ;  /* 0x000000071200720c */ /* 0x000fe20003f85270 */
[----:B------:R-:W-:-:S04]  /*0fb0*/  IMAD.WIDE.U32 R18, R23, 0x4, R14 ;  /* 0x0000000417127825 */ /* 0x000fc800078e000e */
[----:B------:R-:W-:-:S04]  /*0fc0*/  VIADD R20, R6, 0x2 ;  /* 0x0000000206147836 */ /* 0x000fc80000000000 */
[----:B------:R-:W2:Y:S01]  /*0fd0*/  @P5 LDG.E R27, desc[UR6][R18.64] ;  /* 0x00000006121b5981 */ /* 0x000ea2000c1e1900 */
[-C--:B------:R-:W-:Y:S01]  /*0fe0*/  ISETP.NE.AND P2, PT, R20, R7.reuse, PT ;  /* 0x000000071400720c */ /* 0x080fe20003f45270 */
[----:B------:R-:W-:Y:S02]  /*0ff0*/  VIADD R20, R6, 0x3 ;  /* 0x0000000306147836 */ /* 0x000fe40000000000 */
[----:B------:R-:W3:Y:S03]  /*1000*/  @P4 LDG.E R29, desc[UR6][R18.64+0x4] ;  /* 0x00000406121d4981 */ /* 0x000ee6000c1e1900 */
[----:B------:R-:W-:Y:S01]  /*1010*/  ISETP.NE.AND P1, PT, R20, R7, PT ;  /* 0x000000071400720c */ /* 0x000fe20003f25270 */
[----:B------:R-:W-:-:S06]  /*1020*/  VIADD R20, R6, 0x10 ;  /* 0x0000001006147836 */ /* 0x000fcc0000000000 */
[----:B------:R-:W4:Y:S01]  /*1030*/  @P2 LDG.E R24, desc[UR6][R18.64+0x8] ;  /* 0x0000080612182981 */ /* 0x000f22000c1e1900 */
[----:B------:R-:W-:Y:S01]  /*1040*/  ISETP.NE.AND P3, PT, R20, R7, PT ;  /* 0x000000071400720c */ /* 0x000fe20003f65270 */
[----:B------:R-:W-:-:S04]  /*1050*/  VIADD R21, R23, 0x10 ;  /* 0x0000001017157836 */ /* 0x000fc80000000000 */
[----:B------:R0:W5:Y:S01]  /*1060*/  @P1 LDG.E R26, desc[UR6][R18.64+0xc] ;  /* 0x00000c06121a1981 */ /* 0x000162000c1e1900 */
[----:B------:R-:W-:-:S07]  /*1070*/  IMAD.WIDE.U32 R20, R21, 0x4, R14 ;  /* 0x0000000415147825 */ /* 0x000fce00078e000e */
[----:B------:R-:W5:Y:S01]  /*1080*/  @P3 LDG.E R25, desc[UR6][R20.64] ;  /* 0x0000000614193981 */ /* 0x000f62000c1e1900 */
[C---:B------:R-:W-:Y:S02]  /*1090*/  VIADD R28, R6.reuse, 0x11 ;  /* 0x00000011061c7836 */ /* 0x040fe40000000000 */
[----:B------:R-:W-:Y:S02]  /*10a0*/  IMAD.MOV.U32 R22, RZ, RZ, 0x1 ;  /* 0x00000001ff167424 */ /* 0x000fe400078e00ff */
[C---:B0-----:R-:W-:Y:S02]  /*10b0*/  VIADD R18, R6.reuse, 0x13 ;  /* 0x0000001306127836 */ /* 0x041fe40000000000 */
[----:B------:R-:W-:Y:S01]  /*10c0*/  VIADD R19, R23, 0x20 ;  /* 0x0000002017137836 */ /* 0x000fe20000000000 */
[----:B--2---:R-:W-:Y:S01]  /*10d0*/  @P5 ISETP.NE.AND P0, PT, R27, R8, PT ;  /* 0x000000081b00520c */ /* 0x004fe20003f05270 */
[----:B------:R-:W-:-:S03]  /*10e0*/  VIADD R27, R6, 0x12 ;  /* 0x00000012061b7836 */ /* 0x000fc60000000000 */
[----:B------:R-:W-:Y:S02]  /*10f0*/  @P5 SEL R22, RZ, 0x1, !P0 ;  /* 0x00000001ff165807 */ /* 0x000fe40004000000 */
[-C--:B------:R-:W-:Y:S02]  /*1100*/  ISETP.NE.AND P0, PT, R28, R7.reuse, PT ;  /* 0x000000071c00720c */ /* 0x080fe40003f05270 */
[-C--:B---3--:R-:W-:Y:S02]  /*1110*/  @P4 ISETP.NE.AND P6, PT, R29, R8.reuse, PT ;  /* 0x000000081d00420c */ /* 0x088fe40003fc5270 */
[-C--:B------:R-:W-:Y:S02]  /*1120*/  ISETP.NE.AND P5, PT, R27, R7.reuse, PT ;  /* 0x000000071b00720c */ /* 0x080fe40003fa5270 */
[----:B------:R-:W-:Y:S02]  /*1130*/  @P4 SEL R22, R22, RZ, P6 ;  /* 0x000000ff16164207 */ /* 0x000fe40003000000 */
[----:B------:R-:W-:Y:S01]  /*1140*/  ISETP.NE.AND P4, PT, R18, R7, PT ;  /* 0x000000071200720c */ /* 0x000fe20003f85270 */
[----:B------:R-:W-:Y:S01]  /*1150*/  VIADD R18, R6, 0x20 ;  /* 0x0000002006127836 */ /* 0x000fe20000000000 */
[----:B----4-:R-:W-:-:S03]  /*1160*/  @P2 ISETP.NE.AND P6, PT, R24, R8, PT ;  /* 0x000000081800220c */ /* 0x010fc60003fc5270 */
[----:B------:R-:W2:Y:S01]  /*1170*/  @P0 LDG.E R27, desc[UR6][R20.64+0x4] ;  /* 0x00000406141b0981 */ /* 0x000ea2000c1e1900 */
[----:B------:R-:W-:Y:S02]  /*1180*/  @P2 SEL R22, R22, RZ, P6 ;  /* 0x000000ff16162207 */ /* 0x000fe40003000000 */
[-C--:B------:R-:W-:Y:S01]  /*1190*/  ISETP.NE.AND P2, PT, R18, R7.reuse, PT ;  /* 0x000000071200720c */ /* 0x080fe20003f45270 */
[----:B------:R-:W-:Y:S01]  /*11a0*/  VIADD R18, R6, 0x21 ;  /* 0x0000002106127836 */ /* 0x000fe20000000000 */
[-C--:B-----5:R-:W-:Y:S01]  /*11b0*/  @P1 ISETP.NE.AND P6, PT, R26, R8.reuse, PT ;  /* 0x000000081a00120c */ /* 0x0a0fe20003fc5270 */
[----:B------:R-:W3:Y:S03]  /*11c0*/  @P5 LDG.E R29, desc[UR6][R20.64+0x8] ;  /* 0x00000806141d5981 */ /* 0x000ee6000c1e1900 */
[----:B------:R-:W-:Y:S01]  /*11d0*/  @P1 SEL R22, R22, RZ, P6 ;  /* 0x000000ff16161207 */ /* 0x000fe20003000000 */
[----:B------:R0:W4:Y:S01]  /*11e0*/  @P4 LDG.E R24, desc[UR6][R20.64+0xc] ;  /* 0x00000c0614184981 */ /* 0x000122000c1e1900 */
[----:B------:R-:W-:Y:S01]  /*11f0*/  ISETP.NE.AND P1, PT, R18, R7, PT ;  /* 0x000000071200720c */ /* 0x000fe20003f25270 */
[----:B------:R-:W-:Y:S01]  /*1200*/  IMAD.WIDE.U32 R18, R19, 0x4, R14 ;  /* 0x0000000413127825 */ /* 0x000fe200078e000e */
[----:B------:R-:W-:-:S04]  /*1210*/  @P3 ISETP.NE.AND P6, PT, R25, R8, PT ;  /* 0x000000081900320c */ /* 0x000fc80003fc5270 */
[----:B------:R-:W5:Y:S07]  /*1220*/  @P2 LDG.E R25, desc[UR6][R18.64] ;  /* 0x0000000612192981 */ /* 0x000f6e000c1e1900 */
[----:B------:R-:W5:Y:S01]  /*1230*/  @P1 LDG.E R21, desc[UR6][R18.64+0x4] ;  /* 0x0000040612151981 */ /* 0x000f62000c1e1900 */
[----:B------:R-:W-:Y:S01]  /*1240*/  @P3 SEL R22, R22, RZ, P6 ;  /* 0x000000ff16163207 */ /* 0x000fe20003000000 */
[----:B0-----:R-:W-:Y:S01]  /*1250*/  VIADD R20, R6, 0x22 ;  /* 0x0000002206147836 */ /* 0x001fe20000000000 */
[----:B--2---:R-:W-:-:S04]  /*1260*/  @P0 ISETP.NE.AND P3, PT, R27, R8, PT ;  /* 0x000000081b00020c */ /* 0x004fc80003f65270 */
[----:B------:R-:W-:Y:S02]  /*1270*/  @P0 SEL R22, R22, RZ, P3 ;  /* 0x000000ff16160207 */ /* 0x000fe40001800000 */
[-C--:B------:R-:W-:Y:S01]  /*1280*/  ISETP.NE.AND P0, PT, R20, R7.reuse, PT ;  /* 0x000000071400720c */ /* 0x080fe20003f05270 */
[----:B------:R-:W-:Y:S01]  /*1290*/  VIADD R20, R6, 0x23 ;  /* 0x0000002306147836 */ /* 0x000fe20000000000 */
[-C--:B---3--:R-:W-:Y:S02]  /*12a0*/  @P5 ISETP.NE.AND P6, PT, R29, R8.reuse, PT ;  /* 0x000000081d00520c */ /* 0x088fe40003fc5270 */
[----:B----4-:R-:W-:Y:S01]  /*12b0*/  @P4 ISETP.NE.AND P3, PT, R24, R8, PT ;  /* 0x000000081800420c */ /* 0x010fe20003f65270 */
[----:B------:R-:W-:Y:S01]  /*12c0*/  VIADD R24, R6, 0x30 ;  /* 0x0000003006187836 */ /* 0x000fe20000000000 */
[----:B------:R-:W-:Y:S02]  /*12d0*/  @P5 SEL R22, R22, RZ, P6 ;  /* 0x000000ff16165207 */ /* 0x000fe40003000000 */
[-C--:B------:R-:W-:Y:S01]  /*12e0*/  ISETP.NE.AND P6, PT, R20, R7.reuse, PT ;  /* 0x000000071400720c */ /* 0x080fe20003fc5270 */
[----:B------:R-:W-:Y:S01]  /*12f0*/  VIADD R20, R6, 0x31 ;  /* 0x0000003106147836 */ /* 0x000fe20000000000 */
[----:B------:R-:W-:Y:S01]  /*1300*/  ISETP.NE.AND P5, PT, R24, R7, PT ;  /* 0x000000071800720c */ /* 0x000fe20003fa5270 */
[----:B------:R-:W-:Y:S01]  /*1310*/  VIADD R24, R6, 0x32 ;  /* 0x0000003206187836 */ /* 0x000fe20000000000 */
[----:B------:R-:W-:-:S02]  /*1320*/  @P4 SEL R22, R22, RZ, P3 ;  /* 0x000000ff16164207 */ /* 0x000fc40001800000 */
[-C--:B-----5:R-:W-:Y:S01]  /*1330*/  @P2 ISETP.NE.AND P4, PT, R25, R8.reuse, PT ;  /* 0x000000081900220c */ /* 0x0a0fe20003f85270 */
[----:B------:R-:W-:Y:S01]  /*1340*/  VIADD R25, R23, 0x30 ;  /* 0x0000003017197836 */ /* 0x000fe20000000000 */
[-C--:B------:R-:W-:Y:S01]  /*1350*/  ISETP.NE.AND P3, PT, R20, R7.reuse, PT ;  /* 0x000000071400720c */ /* 0x080fe20003f65270 */
[----:B------:R-:W2:Y:S01]  /*1360*/  @P0 LDG.E R23, desc[UR6][R18.64+0x8] ;  /* 0x0000080612170981 */ /* 0x000ea2000c1e1900 */
[----:B------:R-:W-:Y:S01]  /*1370*/  @P2 SEL R22, R22, RZ, P4 ;  /* 0x000000ff16162207 */ /* 0x000fe20002000000 */
[----:B------:R-:W-:Y:S01]  /*1380*/  VIADD R6, R6, 0x33 ;  /* 0x0000003306067836 */ /* 0x000fe20000000000 */
[----:B------:R-:W-:Y:S01]  /*1390*/  @P1 ISETP.NE.AND P4, PT, R21, R8, PT ;  /* 0x000000081500120c */ /* 0x000fe20003f85270 */
[----:B------:R-:W-:Y:S01]  /*13a0*/  IMAD.WIDE.U32 R20, R25, 0x4, R14 ;  /* 0x0000000419147825 */ /* 0x000fe200078e000e */
[----:B------:R-:W-:Y:S01]  /*13b0*/  ISETP.NE.AND P2, PT, R24, R7, PT ;  /* 0x000000071800720c */ /* 0x000fe20003f45270 */
[----:B------:R-:W3:Y:S01]  /*13c0*/  @P6 LDG.E R25, desc[UR6][R18.64+0xc] ;  /* 0x00000c0612196981 */ /* 0x000ee2000c1e1900 */
[----:B------:R-:W-:-:S02]  /*13d0*/  @P1 SEL R22, R22, RZ, P4 ;  /* 0x000000ff16161207 */ /* 0x000fc40002000000 */
[----:B------:R-:W-:Y:S02]  /*13e0*/  ISETP.NE.AND P1, PT, R6, R7, PT ;  /* 0x000000070600720c */ /* 0x000fe40003f25270 */
[----:B------:R-:W4:Y:S04]  /*13f0*/  @P5 LDG.E R7, desc[UR6][R20.64] ;  /* 0x0000000614075981 */ /* 0x000f28000c1e1900 */
[----:B------:R-:W5:Y:S04]  /*1400*/  @P3 LDG.E R27, desc[UR6][R20.64+0x4] ;  /* 0x00000406141b3981 */ /* 0x000f68000c1e1900 */
[----:B------:R-:W5:Y:S04]  /*1410*/  @P2 LDG.E R29, desc[UR6][R20.64+0x8] ;  /* 0x00000806141d2981 */ /* 0x000f68000c1e1900 */
[----:B------:R-:W5:Y:S01]  /*1420*/  @P1 LDG.E R6, desc[UR6][R20.64+0xc] ;  /* 0x00000c0614061981 */ /* 0x000f62000c1e1900 */
[----:B--2---:R-:W-:-:S04]  /*1430*/  @P0 ISETP.NE.AND P4, PT, R23, R8, PT ;  /* 0x000000081700020c */ /* 0x004fc80003f85270 */
[----:B------:R-:W-:Y:S02]  /*1440*/  @P0 SEL R22, R22, RZ, P4 ;  /* 0x000000ff16160207 */ /* 0x000fe40002000000 */
[----:B---3--:R-:W-:-:S04]  /*1450*/  @P6 ISETP.NE.AND P4, PT, R25, R8, PT ;  /* 0x000000081900620c */ /* 0x008fc80003f85270 */
[----:B------:R-:W-:Y:S02]  /*1460*/  @P6 SEL R22, R22, RZ, P4 ;  /* 0x000000ff16166207 */ /* 0x000fe40002000000 */
[-C--:B----4-:R-:W-:Y:S02]  /*1470*/  @P5 ISETP.NE.AND P0, PT, R7, R8.reuse, PT ;  /* 0x000000080700520c */ /* 0x090fe40003f05270 */
[-C--:B-----5:R-:W-:Y:S02]  /*1480*/  @P3 ISETP.NE.AND P4, PT, R27, R8.reuse, PT ;  /* 0x000000081b00320c */ /* 0x0a0fe40003f85270 */
[----:B------:R-:W-:Y:S02]  /*1490*/  @P5 SEL R22, R22, RZ, P0 ;  /* 0x000000ff16165207 */ /* 0x000fe40000000000 */
[----:B------:R-:W-:Y:S02]  /*14a0*/  @P2 ISETP.NE.AND P0, PT, R29, R8, PT ;  /* 0x000000081d00220c */ /* 0x000fe40003f05270 */
[----:B------:R-:W-:-:S02]  /*14b0*/  @P3 SEL R22, R22, RZ, P4 ;  /* 0x000000ff16163207 */ /* 0x000fc40002000000 */
[----:B------:R-:W-:Y:S02]  /*14c0*/  @P1 ISETP.NE.AND P3, PT, R6, R8, PT ;  /* 0x000000080600120c */ /* 0x000fe40003f65270 */
[----:B------:R-:W-:Y:S02]  /*14d0*/  @P2 SEL R22, R22, RZ, P0 ;  /* 0x000000ff16162207 */ /* 0x000fe40000000000 */
[----:B------:R-:W-:Y:S02]  /*14e0*/  ISETP.GT.AND P0, PT, R4, 0xf, PT ;  /* 0x0000000f0400780c */ /* 0x000fe40003f04270 */
[----:B------:R-:W-:-:S04]  /*14f0*/  @P1 SEL R22, R22, RZ, P3 ;  /* 0x000000ff16161207 */ /* 0x000fc80001800000 */
[C---:B------:R-:W-:Y:S02]  /*1500*/  ISETP.EQ.AND P1, PT, R22.reuse, 0x1, P0 ;  /* 0x000000011600780c */ /* 0x040fe40000722270 */
[----:B------:R-:W-:Y:S02]  /*1510*/  PLOP3.LUT P0, PT, PT, PT, PT, 0x8, 0x80 ;  /* 0x000000000080781c */ /* 0x000fe40003f0e170 */
[----:B------:R-:W-:-:S13]  /*1520*/  ISETP.EQ.OR P1, PT, R22, RZ, P1 ;  /* 0x000000ff1600720c */ /* 0x000fda0000f22670 */
.L_x_13:
[----:B------:R-:W-:Y:S05]  /*1530*/  BSYNC.RECONVERGENT B1 ;  /* 0x0000000000017941 */ /* 0x000fea0003800200 */
.L_x_12:
[----:B------:R-:W-:Y:S01]  /*1540*/  ISETP.EQ.OR P0, PT, R9, RZ, P0 ;  /* 0x000000ff0900720c */ /* 0x000fe20000702670 */
[----:B------:R-:W-:Y:S03]  /*1550*/  BSSY.RECONVERGENT B1, `(.L_x_14) ;  /* 0x0000009000017945 */ /* 0x000fe60003800200 */
[----:B------:R-:W-:-:S13]  /*1560*/  PLOP3.LUT P0, PT, P0, P1, PT, 0xf8, 0x8f ;  /* 0x00000000008f781c */ /* 0x000fda0000703f70 */
[----:B------:R-:W-:Y:S05]  /*1570*/  @!P0 BRA `(.L_x_15) ;  /* 0x0000000000148947 */ /* 0x000fea0003800000 */
[----:B------:R-:W-:-:S13]  /*1580*/  ISETP.GE.AND P0, PT, R4, 0xf, PT ;  /* 0x0000000f0400780c */ /* 0x000fda0003f06270 */
[----:B------:R-:W-:Y:S05]  /*1590*/  @!P0 BRA `(.L_x_16) ;  /* 0x0000000000108947 */ /* 0x000fea0003800000 */
[----:B------:R0:W-:Y:S01]  /*15a0*/  STG.E desc[UR6][R10.64], RZ ;  /* 0x000000ff0a007986 */ /* 0x0001e2000c101906 */
[----:B------:R-:W-:Y:S01]  /*15b0*/  VIADD R5, R5, 0xffffffff ;  /* 0xffffffff05057836 */ /* 0x000fe20000000000 */
[----:B------:R-:W-:Y:S06]  /*15c0*/  BRA `(.L_x_16) ;  /* 0x0000000000047947 */ /* 0x000fec0003800000 */
.L_x_15:
[----:B------:R-:W-:-:S07]  /*15d0*/  VIADD R5, R5, 0x1 ;  /* 0x0000000105057836 */ /* 0x000fce0000000000 */
.L_x_16:
[----:B------:R-:W-:Y:S05]  /*15e0*/  BSYNC.RECONVERGENT B1 ;  /* 0x0000000000017941 */ /* 0x000fea0003800200 */
.L_x_14:
[----:B------:R-:W2:Y:S01]  /*15f0*/  LDG.E R4, desc[UR6][R16.64] ;  /* 0x0000000610047981 */ /* 0x000ea2000c1e1900 */
[C---:B------:R-:W-:Y:S02]  /*1600*/  ISETP.GT.AND P1, PT, R5.reuse, -0x1, PT ;  /* 0xffffffff0500780c */ /* 0x040fe40003f24270 */
[----:B--2---:R-:W-:-:S13]  /*1610*/  ISETP.GE.AND P0, PT, R5, R4, PT ;  /* 0x000000040500720c */ /* 0x004fda0003f06270 */
[----:B------:R-:W-:Y:S05]  /*1620*/  @!P0 BRA P1, `(.L_x_17) ;  /* 0xffffffe800cc8947 */ /* 0x000fea000083ffff */
.L_x_11:
[----:B------:R-:W-:Y:S05]  /*1630*/  BSYNC.RECONVERGENT B0 ;  /* 0x0000000000007941 */ /* 0x000fea0003800200 */
.L_x_10:
[----:B------:R-:W-:-:S13]  /*1640*/  ISETP.NE.AND P0, PT, R5, R4, PT ;  /* 0x000000040500720c */ /* 0x000fda0003f05270 */
[----:B------:R-:W-:Y:S05]  /*1650*/  @!P0 BRA `(.L_x_18) ;  /* 0x0000000000188947 */ /* 0x000fea0003800000 */
[----:B------:R-:W1:Y:S01]  /*1660*/  LDCU UR4, c[0x0][0x398] ;  /* 0x00007300ff0477ac */ /* 0x000e620008000800 */
[C---:B------:R-:W-:Y:S02]  /*1670*/  IMAD.IADD R0, R3.reuse, 0x1, R0 ;  /* 0x0000000103007824 */ /* 0x040fe400078e0200 */
[----:B------:R-:W-:-:S03]  /*1680*/  IMAD R2, R3, 0x100, R2 ;  /* 0x0000010003027824 */ /* 0x000fc600078e0202 */
[----:B-1----:R-:W-:-:S13]  /*1690*/  ISETP.GE.U32.AND P0, PT, R0, UR4, PT ;  /* 0x0000000400007c0c */ /* 0x002fda000bf06070 */
[----:B------:R-:W-:Y:S05]  /*16a0*/  @!P0 BRA `(.L_x_19) ;  /* 0xffffffe800848947 */ /* 0x000fea000383ffff */
[----:B------:R-:W-:Y:S05]  /*16b0*/  EXIT ;  /* 0x000000000000794d */ /* 0x000fea0003800000 */
.L_x_18:
[----:B------:R-:W1:Y:S01]  /*16c0*/  LDC.64 R4, c[0x0][0x380] ;  /* 0x0000e000ff047b82 */ /* 0x000e620000000a00 */
[----:B------:R-:W2:Y:S01]  /*16d0*/  LDCU.64 UR4, c[0x0][0x3a0] ;  /* 0x00007400ff0477ac */ /* 0x000ea20008000a00 */
[----:B------:R-:W-:Y:S01]  /*16e0*/  IMAD.MOV.U32 R0, RZ, RZ, RZ ;  /* 0x000000ffff007224 */ /* 0x000fe200078e00ff */
[----:B--2---:R-:W-:-:S04]  /*16f0*/  UIADD3 UR4, UP0, UPT, UR4, 0x20, URZ ;  /* 0x0000002004047890 */ /* 0x004fc8000ff1e0ff */
[----:B------:R-:W-:Y:S01]  /*1700*/  UIADD3.X UR5, UPT, UPT, URZ, UR5, URZ, UP0, !UPT ;  /* 0x00000005ff057290 */ /* 0x000fe200087fe4ff */
[----:B-1----:R-:W-:-:S03]  /*1710*/  IMAD.WIDE.U32 R2, R2, 0x4, R4 ;  /* 0x0000000402027825 */ /* 0x002fc600078e0004 */
[----:B------:R-:W-:Y:S01]  /*1720*/  IADD3 R4, P0, PT, R2, 0x20, RZ ;  /* 0x0000002002047810 */ /* 0x000fe20007f1e0ff */
[----:B------:R-:W-:-:S04]  /*1730*/  IMAD.U32 R2, RZ, RZ, UR4 ;  /* 0x00000004ff027e24 */ /* 0x000fc8000f8e00ff */
[----:B------:R-:W-:Y:S02]  /*1740*/  IMAD.X R5, RZ, RZ, R3, P0 ;  /* 0x000000ffff057224 */ /* 0x000fe400000e0603 */
[----:B------:R-:W-:-:S07]  /*1750*/  IMAD.U32 R3, RZ, RZ, UR5 ;  /* 0x00000005ff037e24 */ /* 0x000fce000f8e00ff */
.L_x_20:
[----:B------:R-:W2:Y:S04]  /*1760*/  LDG.E R7, desc[UR6][R4.64+-0x20] ;  /* 0xffffe00604077981 */ /* 0x000ea8000c1e1900 */
[----:B--2---:R1:W-:Y:S04]  /*1770*/  STG.E desc[UR6][R2.64+-0x20], R7 ;  /* 0xffffe00702007986 */ /* 0x0043e8000c101906 */
[----:B------:R-:W2:Y:S04]  /*1780*/  LDG.E R9, desc[UR6][R4.64+-0x1c] ;  /* 0xffffe40604097981 */ /* 0x000ea8000c1e1900 */
[----:B--2---:R2:W-:Y:S04]  /*1790*/  STG.E desc[UR6][R2.64+-0x1c], R9 ;  /* 0xffffe40902007986 */ /* 0x0045e8000c101906 */
[----:B0-----:R-:W3:Y:S04]  /*17a0*/  LDG.E R11, desc[UR6][R4.64+-0x18] ;  /* 0xffffe806040b7981 */ /* 0x001ee8000c1e1900 */
[----:B---3--:R0:W-:Y:S04]  /*17b0*/  STG.E desc[UR6][R2.64+-0x18], R11 ;  /* 0xffffe80b02007986 */ /* 0x0081e8000c101906 */
[----:B------:R-:W3:Y:S04]  /*17c0*/  LDG.E R13, desc[UR6][R4.64+-0x14] ;  /* 0xffffec06040d7981 */ /* 0x000ee8000c1e1900 */
[----:B---3--:R3:W-:Y:S04]  /*17d0*/  STG.E desc[UR6][R2.64+-0x14], R13 ;  /* 0xffffec0d02007986 */ /* 0x0087e8000c101906 */
[----:B------:R-:W4:Y:S04]  /*17e0*/  LDG.E R15, desc[UR6][R4.64+-0x10] ;  /* 0xfffff006040f7981 */ /* 0x000f28000c1e1900 */
[----:B----4-:R4:W-:Y:S04]  /*17f0*/  STG.E desc[UR6][R2.64+-0x10], R15 ;  /* 0xfffff00f02007986 */ /* 0x0109e8000c101906 */
[----:B------:R-:W5:Y:S04]  /*1800*/  LDG.E R17, desc[UR6][R4.64+-0xc] ;  /* 0xfffff40604117981 */ /* 0x000f68000c1e1900 */
[----:B-----5:R5:W-:Y:S04]  /*1810*/  STG.E desc[UR6][R2.64+-0xc], R17 ;  /* 0xfffff41102007986 */ /* 0x020be8000c101906 */
[----:B-1----:R-:W2:Y:S04]  /*1820*/  LDG.E R7, desc[UR6][R4.64+-0x8] ;  /* 0xfffff80604077981 */ /* 0x002ea8000c1e1900 */
[----:B--2---:R1:W-:Y:S04]  /*1830*/  STG.E desc[UR6][R2.64+-0x8], R7 ;  /* 0xfffff80702007986 */ /* 0x0043e8000c101906 */
[----:B------:R-:W2:Y:S04]  /*1840*/  LDG.E R9, desc[UR6][R4.64+-0x4] ;  /* 0xfffffc0604097981 */ /* 0x000ea8000c1e1900 */
[----:B--2---:R2:W-:Y:S04]  /*1850*/  STG.E desc[UR6][R2.64+-0x4], R9 ;  /* 0xfffffc0902007986 */ /* 0x0045e8000c101906 */
[----:B0-----:R-:W3:Y:S04]  /*1860*/  LDG.E R11, desc[UR6][R4.64] ;  /* 0x00000006040b7981 */ /* 0x001ee8000c1e1900 */
[----:B---3--:R0:W-:Y:S04]  /*1870*/  STG.E desc[UR6][R2.64], R11 ;  /* 0x0000000b02007986 */ /* 0x0081e8000c101906 */
[----:B------:R-:W3:Y:S04]  /*1880*/  LDG.E R13, desc[UR6][R4.64+0x4] ;  /* 0x00000406040d7981 */ /* 0x000ee8000c1e1900 */
[----:B---3--:R3:W-:Y:S04]  /*1890*/  STG.E desc[UR6][R2.64+0x4], R13 ;  /* 0x0000040d02007986 */ /* 0x0087e8000c101906 */
[----:B----4-:R-:W4:Y:S04]  /*18a0*/  LDG.E R15, desc[UR6][R4.64+0x8] ;  /* 0x00000806040f7981 */ /* 0x010f28000c1e1900 */
[----:B----4-:R-:W-:Y:S04]  /*18b0*/  STG.E desc[UR6][R2.64+0x8], R15 ;  /* 0x0000080f02007986 */ /* 0x010fe8000c101906 */
[----:B-----5:R-:W4:Y:S04]  /*18c0*/  LDG.E R17, desc[UR6][R4.64+0xc] ;  /* 0x00000c0604117981 */ /* 0x020f28000c1e1900 */
[----:B----4-:R-:W-:Y:S04]  /*18d0*/  STG.E desc[UR6][R2.64+0xc], R17 ;  /* 0x00000c1102007986 */ /* 0x010fe8000c101906 */
[----:B-1----:R-:W4:Y:S04]  /*18e0*/  LDG.E R7, desc[UR6][R4.64+0x10] ;  /* 0x0000100604077981 */ /* 0x002f28000c1e1900 */
[----:B----4-:R1:W-:Y:S04]  /*18f0*/  STG.E desc[UR6][R2.64+0x10], R7 ;  /* 0x0000100702007986 */ /* 0x0103e8000c101906 */
[----:B--2---:R-:W2:Y:S04]  /*1900*/  LDG.E R9, desc[UR6][R4.64+0x14] ;  /* 0x0000140604097981 */ /* 0x004ea8000c1e1900 */
[----:B--2---:R2:W-:Y:S04]  /*1910*/  STG.E desc[UR6][R2.64+0x14], R9 ;  /* 0x0000140902007986 */ /* 0x0045e8000c101906 */
[----:B0-----:R-:W4:Y:S01]  /*1920*/  LDG.E R11, desc[UR6][R4.64+0x18] ;  /* 0x00001806040b7981 */ /* 0x001f22000c1e1900 */
[----:B------:R-:W-:-:S05]  /*1930*/  VIADD R0, R0, 0x10 ;  /* 0x0000001000007836 */ /* 0x000fca0000000000 */
[----:B------:R-:W-:Y:S01]  /*1940*/  ISETP.NE.AND P0, PT, R0, 0x100, PT ;  /* 0x000001000000780c */ /* 0x000fe20003f05270 */
[----:B----4-:R2:W-:Y:S04]  /*1950*/  STG.E desc[UR6][R2.64+0x18], R11 ;  /* 0x0000180b02007986 */ /* 0x0105e8000c101906 */
[----:B---3--:R-:W3:Y:S01]  /*1960*/  LDG.E R13, desc[UR6][R4.64+0x1c] ;  /* 0x00001c06040d7981 */ /* 0x008ee2000c1e1900 */
[----:B------:R-:W-:Y:S02]  /*1970*/  IADD3 R8, P1, PT, R4, 0x40, RZ ;  /* 0x0000004004087810 */ /* 0x000fe40007f3e0ff */
[----:B------:R-:W-:-:S03]  /*1980*/  IADD3 R6, P2, PT, R2, 0x40, RZ ;  /* 0x0000004002067810 */ /* 0x000fc60007f5e0ff */
[----:B------:R-:W-:Y:S02]  /*1990*/  IMAD.X R10, RZ, RZ, R5, P1 ;  /* 0x000000ffff0a7224 */ /* 0x000fe400008e0605 */
[----:B-1----:R-:W-:Y:S01]  /*19a0*/  IMAD.X R7, RZ, RZ, R3, P2 ;  /* 0x000000ffff077224 */ /* 0x002fe200010e0603 */
[----:B---3--:R2:W-:Y:S01]  /*19b0*/  STG.E desc[UR6][R2.64+0x1c], R13 ;  /* 0x00001c0d02007986 */ /* 0x0085e2000c101906 */
[----:B------:R-:W-:Y:S06]  /*19c0*/  @!P0 EXIT ;  /* 0x000000000000894d */ /* 0x000fec0003800000 */
[----:B------:R-:W-:Y:S02]  /*19d0*/  IMAD.MOV.U32 R4, RZ, RZ, R8 ;  /* 0x000000ffff047224 */ /* 0x000fe400078e0008 */
[----:B------:R-:W-:Y:S02]  /*19e0*/  IMAD.MOV.U32 R5, RZ, RZ, R10 ;  /* 0x000000ffff057224 */ /* 0x000fe400078e000a */
[----:B--2---:R-:W-:Y:S02]  /*19f0*/  IMAD.MOV.U32 R2, RZ, RZ, R6 ;  /* 0x000000ffff027224 */ /* 0x004fe400078e0006 */
[----:B------:R-:W-:Y:S01]  /*1a00*/  IMAD.MOV.U32 R3, RZ, RZ, R7 ;  /* 0x000000ffff037224 */ /* 0x000fe200078e0007 */
[----:B------:R-:W-:Y:S06]  /*1a10*/  BRA `(.L_x_20) ;  /* 0xfffffffc00507947 */ /* 0x000fec000383ffff */
.L_x_21:
        /* <DEDUP_REMOVED lines=14> */
.L_x_23:


//--------------------- .nv.shared.reserved.0     --------------------------
	.section	.nv.shared.reserved.0,"aw",@nobits
	.weak		__nv_reservedSMEM_offset_0_alias
	.size		__nv_reservedSMEM_offset_0_alias, 0, 64
	.other		__nv_reservedSMEM_offset_0_alias,@"STO_CUDA_RESERVED_SHARED STV_DEFAULT"
__nv_reservedSMEM_offset_0_alias:
	.zero		0
	.zero		64


//--------------------- .nv.constant0._Z7Kernel1PiS_iS_S_S_ --------------------------
	.section	.nv.constant0._Z7Kernel1PiS_iS_S_S_,"a",@progbits
	.sectionflags	@""
	.align	4
.nv.constant0._Z7Kernel1PiS_iS_S_S_:
	.zero		944


//--------------------- .nv.constant0._Z12backtrackingPiS_S_iS_ --------------------------
	.section	.nv.constant0._Z12backtrackingPiS_S_iS_,"a",@progbits
	.sectionflags	@""
	.align	4
.nv.constant0._Z12backtrackingPiS_S_iS_:
	.zero		936


//--------------------- SYMBOLS --------------------------

	.type		.nv.reservedSmem.offset0,@object
	.size		.nv.reservedSmem.offset0,0x4
